//
// Generated by NVIDIA NVVM Compiler
//
// Compiler Build ID: CL-36424714
// Cuda compilation tools, release 13.0, V13.0.88
// Based on NVVM 20.0.0
//

.version 9.0
.target sm_100
.address_size 64

	// .globl	_Z26heapBasedButterflyCountingPxPiiiPyS0_S0_ii
// _ZZ26heapBasedButterflyCountingPxPiiiPyS0_S0_iiE11sharedCount has been demoted
// _ZZ33heapBasedButterflyCounting_byWarpPxPiiiPyS0_S0_iiE11sharedCount has been demoted
.global .align 1 .b8 _ZN34_INTERNAL_2ed2357c_4_k_cu_0e912a334cuda3std3__45__cpo5beginE[1];
.global .align 1 .b8 _ZN34_INTERNAL_2ed2357c_4_k_cu_0e912a334cuda3std3__45__cpo3endE[1];
.global .align 1 .b8 _ZN34_INTERNAL_2ed2357c_4_k_cu_0e912a334cuda3std3__45__cpo6cbeginE[1];
.global .align 1 .b8 _ZN34_INTERNAL_2ed2357c_4_k_cu_0e912a334cuda3std3__45__cpo4cendE[1];
.global .align 1 .b8 _ZN34_INTERNAL_2ed2357c_4_k_cu_0e912a334cuda3std3__45__cpo6rbeginE[1];
.global .align 1 .b8 _ZN34_INTERNAL_2ed2357c_4_k_cu_0e912a334cuda3std3__45__cpo4rendE[1];
.global .align 1 .b8 _ZN34_INTERNAL_2ed2357c_4_k_cu_0e912a334cuda3std3__45__cpo7crbeginE[1];
.global .align 1 .b8 _ZN34_INTERNAL_2ed2357c_4_k_cu_0e912a334cuda3std3__45__cpo5crendE[1];
.global .align 1 .b8 _ZN34_INTERNAL_2ed2357c_4_k_cu_0e912a334cuda3std3__436_GLOBAL__N__2ed2357c_4_k_cu_0e912a336ignoreE[1];
.global .align 1 .b8 _ZN34_INTERNAL_2ed2357c_4_k_cu_0e912a334cuda3std3__419piecewise_constructE[1];
.global .align 1 .b8 _ZN34_INTERNAL_2ed2357c_4_k_cu_0e912a334cuda3std3__48in_placeE[1];
.global .align 1 .b8 _ZN34_INTERNAL_2ed2357c_4_k_cu_0e912a334cuda3std3__420unreachable_sentinelE[1];
.global .align 1 .b8 _ZN34_INTERNAL_2ed2357c_4_k_cu_0e912a334cuda3std3__47nulloptE[1];
.global .align 1 .b8 _ZN34_INTERNAL_2ed2357c_4_k_cu_0e912a334cuda3std3__48unexpectE[1];
.global .align 1 .b8 _ZN34_INTERNAL_2ed2357c_4_k_cu_0e912a334cuda3std6ranges3__45__cpo4swapE[1];
.global .align 1 .b8 _ZN34_INTERNAL_2ed2357c_4_k_cu_0e912a334cuda3std6ranges3__45__cpo9iter_moveE[1];
.global .align 1 .b8 _ZN34_INTERNAL_2ed2357c_4_k_cu_0e912a334cuda3std6ranges3__45__cpo5beginE[1];
.global .align 1 .b8 _ZN34_INTERNAL_2ed2357c_4_k_cu_0e912a334cuda3std6ranges3__45__cpo3endE[1];
.global .align 1 .b8 _ZN34_INTERNAL_2ed2357c_4_k_cu_0e912a334cuda3std6ranges3__45__cpo6cbeginE[1];
.global .align 1 .b8 _ZN34_INTERNAL_2ed2357c_4_k_cu_0e912a334cuda3std6ranges3__45__cpo4cendE[1];
.global .align 1 .b8 _ZN34_INTERNAL_2ed2357c_4_k_cu_0e912a334cuda3std6ranges3__45__cpo7advanceE[1];
.global .align 1 .b8 _ZN34_INTERNAL_2ed2357c_4_k_cu_0e912a334cuda3std6ranges3__45__cpo9iter_swapE[1];
.global .align 1 .b8 _ZN34_INTERNAL_2ed2357c_4_k_cu_0e912a334cuda3std6ranges3__45__cpo4nextE[1];
.global .align 1 .b8 _ZN34_INTERNAL_2ed2357c_4_k_cu_0e912a334cuda3std6ranges3__45__cpo4prevE[1];
.global .align 1 .b8 _ZN34_INTERNAL_2ed2357c_4_k_cu_0e912a334cuda3std6ranges3__45__cpo4dataE[1];
.global .align 1 .b8 _ZN34_INTERNAL_2ed2357c_4_k_cu_0e912a334cuda3std6ranges3__45__cpo5cdataE[1];
.global .align 1 .b8 _ZN34_INTERNAL_2ed2357c_4_k_cu_0e912a334cuda3std6ranges3__45__cpo4sizeE[1];
.global .align 1 .b8 _ZN34_INTERNAL_2ed2357c_4_k_cu_0e912a334cuda3std6ranges3__45__cpo5ssizeE[1];
.global .align 1 .b8 _ZN34_INTERNAL_2ed2357c_4_k_cu_0e912a334cuda3std6ranges3__45__cpo8distanceE[1];
.global .align 1 .b8 _ZN34_INTERNAL_2ed2357c_4_k_cu_0e912a336thrust24THRUST_300001_SM_1000_NS6system6detail10sequential3seqE[1];
.global .align 1 .b8 _ZN34_INTERNAL_2ed2357c_4_k_cu_0e912a336thrust24THRUST_300001_SM_1000_NS12placeholders2_1E[1];
.global .align 1 .b8 _ZN34_INTERNAL_2ed2357c_4_k_cu_0e912a336thrust24THRUST_300001_SM_1000_NS12placeholders2_2E[1];
.global .align 1 .b8 _ZN34_INTERNAL_2ed2357c_4_k_cu_0e912a336thrust24THRUST_300001_SM_1000_NS12placeholders2_3E[1];
.global .align 1 .b8 _ZN34_INTERNAL_2ed2357c_4_k_cu_0e912a336thrust24THRUST_300001_SM_1000_NS12placeholders2_4E[1];
.global .align 1 .b8 _ZN34_INTERNAL_2ed2357c_4_k_cu_0e912a336thrust24THRUST_300001_SM_1000_NS12placeholders2_5E[1];
.global .align 1 .b8 _ZN34_INTERNAL_2ed2357c_4_k_cu_0e912a336thrust24THRUST_300001_SM_1000_NS12placeholders2_6E[1];
.global .align 1 .b8 _ZN34_INTERNAL_2ed2357c_4_k_cu_0e912a336thrust24THRUST_300001_SM_1000_NS12placeholders2_7E[1];
.global .align 1 .b8 _ZN34_INTERNAL_2ed2357c_4_k_cu_0e912a336thrust24THRUST_300001_SM_1000_NS12placeholders2_8E[1];
.global .align 1 .b8 _ZN34_INTERNAL_2ed2357c_4_k_cu_0e912a336thrust24THRUST_300001_SM_1000_NS12placeholders2_9E[1];
.global .align 1 .b8 _ZN34_INTERNAL_2ed2357c_4_k_cu_0e912a336thrust24THRUST_300001_SM_1000_NS12placeholders3_10E[1];

.visible .entry _Z26heapBasedButterflyCountingPxPiiiPyS0_S0_ii(
	.param .u64 .ptr .align 1 _Z26heapBasedButterflyCountingPxPiiiPyS0_S0_ii_param_0,
	.param .u64 .ptr .align 1 _Z26heapBasedButterflyCountingPxPiiiPyS0_S0_ii_param_1,
	.param .u32 _Z26heapBasedButterflyCountingPxPiiiPyS0_S0_ii_param_2,
	.param .u32 _Z26heapBasedButterflyCountingPxPiiiPyS0_S0_ii_param_3,
	.param .u64 .ptr .align 1 _Z26heapBasedButterflyCountingPxPiiiPyS0_S0_ii_param_4,
	.param .u64 .ptr .align 1 _Z26heapBasedButterflyCountingPxPiiiPyS0_S0_ii_param_5,
	.param .u64 .ptr .align 1 _Z26heapBasedButterflyCountingPxPiiiPyS0_S0_ii_param_6,
	.param .u32 _Z26heapBasedButterflyCountingPxPiiiPyS0_S0_ii_param_7,
	.param .u32 _Z26heapBasedButterflyCountingPxPiiiPyS0_S0_ii_param_8
)
{
	.local .align 8 .b8 	__local_depot0[264];
	.reg .b64 	%SP;
	.reg .b64 	%SPL;
	.reg .pred 	%p<22>;
	.reg .b32 	%r<98>;
	.reg .b64 	%rd<121>;
	// demoted variable
	.shared .align 8 .u64 _ZZ26heapBasedButterflyCountingPxPiiiPyS0_S0_iiE11sharedCount;
	mov.u64 	%SPL, __local_depot0;
	ld.param.u64 	%rd48, [_Z26heapBasedButterflyCountingPxPiiiPyS0_S0_ii_param_0];
	ld.param.u64 	%rd46, [_Z26heapBasedButterflyCountingPxPiiiPyS0_S0_ii_param_1];
	ld.param.u32 	%r43, [_Z26heapBasedButterflyCountingPxPiiiPyS0_S0_ii_param_7];
	cvta.to.global.u64 	%rd1, %rd48;
	add.u64 	%rd2, %SPL, 0;
	mov.u32 	%r1, %tid.x;
	setp.ne.s32 	%p1, %r1, 0;
	@%p1 bra 	$L__BB0_2;
	mov.b64 	%rd50, 0;
	st.shared.u64 	[_ZZ26heapBasedButterflyCountingPxPiiiPyS0_S0_iiE11sharedCount], %rd50;
$L__BB0_2:
	ld.param.u32 	%r79, [_Z26heapBasedButterflyCountingPxPiiiPyS0_S0_ii_param_8];
	mov.u32 	%r45, %ctaid.x;
	mov.u32 	%r2, %ntid.x;
	mad.lo.s32 	%r46, %r45, %r2, %r1;
	add.s32 	%r81, %r46, %r43;
	setp.ge.s32 	%p2, %r81, %r79;
	mov.b64 	%rd119, 0;
	@%p2 bra 	$L__BB0_31;
	cvta.to.global.u64 	%rd3, %rd46;
	mov.u32 	%r47, %nctaid.x;
	mul.lo.s32 	%r4, %r47, %r2;
	mov.b64 	%rd119, 0;
$L__BB0_4:
	mov.b32 	%r49, -1;
	st.local.u32 	[%rd2], %r49;
	mul.wide.s32 	%rd53, %r81, 8;
	add.s64 	%rd54, %rd1, %rd53;
	ld.global.u64 	%rd5, [%rd54];
	cvt.s64.s32 	%rd106, %rd5;
	ld.global.u64 	%rd7, [%rd54+8];
	setp.le.s64 	%p3, %rd7, %rd106;
	mov.b32 	%r91, 0;
	@%p3 bra 	$L__BB0_15;
	cvt.u32.u64 	%r82, %rd5;
	mov.b32 	%r87, 1;
$L__BB0_6:
	shl.b64 	%rd55, %rd106, 2;
	add.s64 	%rd56, %rd3, %rd55;
	ld.global.u32 	%r9, [%rd56];
	mul.wide.s32 	%rd57, %r9, 8;
	add.s64 	%rd58, %rd1, %rd57;
	ld.global.u64 	%rd59, [%rd58];
	shl.b64 	%rd60, %rd59, 2;
	add.s64 	%rd9, %rd3, %rd60;
	add.s64 	%rd114, %rd46, %rd60;
	mul.wide.s32 	%rd61, %r87, 24;
	add.s64 	%rd62, %rd2, %rd61;
	add.s64 	%rd11, %rd62, 8;
	st.local.u64 	[%rd62+8], %rd114;
	ld.global.u64 	%rd12, [%rd58+8];
	setp.ge.s64 	%p4, %rd59, %rd12;
	mov.u64 	%rd113, %rd9;
	@%p4 bra 	$L__BB0_9;
	min.s32 	%r10, %r81, %r9;
	shl.b64 	%rd63, %rd12, 2;
	add.s64 	%rd108, %rd46, %rd63;
	add.s64 	%rd107, %rd3, %rd63;
	mov.u64 	%rd109, %rd9;
	mov.u64 	%rd110, %rd9;
	mov.u64 	%rd113, %rd9;
$L__BB0_8:
	sub.s64 	%rd64, %rd108, %rd114;
	shr.s64 	%rd65, %rd64, 2;
	shr.u64 	%rd66, %rd64, 63;
	add.s64 	%rd67, %rd65, %rd66;
	shl.b64 	%rd68, %rd67, 1;
	and.b64  	%rd69, %rd68, -4;
	add.s64 	%rd70, %rd109, %rd69;
	add.s64 	%rd71, %rd110, %rd69;
	add.s64 	%rd72, %rd113, %rd69;
	add.s64 	%rd73, %rd114, %rd69;
	ld.global.u32 	%r51, [%rd71];
	setp.lt.s32 	%p5, %r51, %r10;
	add.s64 	%rd74, %rd70, 4;
	add.s64 	%rd75, %rd71, 4;
	add.s64 	%rd76, %rd72, 4;
	add.s64 	%rd77, %rd73, 4;
	selp.b64 	%rd109, %rd74, %rd109, %p5;
	selp.b64 	%rd110, %rd75, %rd110, %p5;
	selp.b64 	%rd113, %rd76, %rd113, %p5;
	selp.b64 	%rd114, %rd77, %rd114, %p5;
	selp.b64 	%rd107, %rd107, %rd70, %p5;
	selp.b64 	%rd108, %rd108, %rd73, %p5;
	setp.lt.u64 	%p6, %rd109, %rd107;
	@%p6 bra 	$L__BB0_8;
$L__BB0_9:
	st.local.u64 	[%rd11+8], %rd114;
	setp.ge.u64 	%p7, %rd9, %rd113;
	@%p7 bra 	$L__BB0_13;
	ld.global.u32 	%r85, [%rd9];
	add.s64 	%rd116, %rd11, -8;
	st.local.u32 	[%rd11+-8], %r85;
	shr.u32 	%r52, %r87, 31;
	add.s32 	%r53, %r87, %r52;
	shr.s32 	%r86, %r53, 1;
	mul.wide.s32 	%rd78, %r86, 24;
	add.s64 	%rd115, %rd2, %rd78;
	ld.local.u32 	%r84, [%rd115];
	setp.ge.s32 	%p8, %r85, %r84;
	@%p8 bra 	$L__BB0_12;
$L__BB0_11:
	ld.local.u64 	%rd79, [%rd116+8];
	ld.local.u64 	%rd80, [%rd116+16];
	ld.local.u64 	%rd81, [%rd115+8];
	ld.local.u64 	%rd82, [%rd115+16];
	st.local.u32 	[%rd116], %r84;
	st.local.u64 	[%rd116+8], %rd81;
	st.local.u64 	[%rd116+16], %rd82;
	st.local.u32 	[%rd115], %r85;
	st.local.u64 	[%rd115+8], %rd79;
	st.local.u64 	[%rd115+16], %rd80;
	mul.wide.s32 	%rd83, %r86, 24;
	add.s64 	%rd116, %rd2, %rd83;
	ld.local.u32 	%r85, [%rd116];
	shr.u32 	%r54, %r86, 31;
	add.s32 	%r55, %r86, %r54;
	shr.s32 	%r86, %r55, 1;
	mul.wide.s32 	%rd84, %r86, 24;
	add.s64 	%rd115, %rd2, %rd84;
	ld.local.u32 	%r84, [%rd115];
	setp.lt.s32 	%p9, %r85, %r84;
	@%p9 bra 	$L__BB0_11;
$L__BB0_12:
	add.s32 	%r87, %r87, 1;
$L__BB0_13:
	add.s32 	%r82, %r82, 1;
	cvt.s64.s32 	%rd106, %r82;
	setp.gt.s64 	%p10, %rd7, %rd106;
	@%p10 bra 	$L__BB0_6;
	add.s32 	%r91, %r87, -1;
$L__BB0_15:
	setp.lt.s32 	%p11, %r91, 1;
	mov.b32 	%r97, 1;
	@%p11 bra 	$L__BB0_30;
	mov.b32 	%r90, -1;
	mov.b32 	%r97, 1;
$L__BB0_17:
	ld.local.u32 	%r28, [%rd2+24];
	setp.ne.s32 	%p12, %r28, %r90;
	@%p12 bra 	$L__BB0_19;
	add.s32 	%r97, %r97, 1;
	bra.uni 	$L__BB0_20;
$L__BB0_19:
	add.s32 	%r60, %r97, -1;
	mul.lo.s32 	%r61, %r60, %r97;
	shr.u32 	%r62, %r61, 31;
	add.s32 	%r63, %r61, %r62;
	shr.s32 	%r64, %r63, 1;
	cvt.s64.s32 	%rd85, %r64;
	add.s64 	%rd119, %rd119, %rd85;
	mov.b32 	%r97, 1;
	mov.u32 	%r90, %r28;
$L__BB0_20:
	ld.local.u64 	%rd86, [%rd2+32];
	add.s64 	%rd39, %rd86, 4;
	st.local.u64 	[%rd2+32], %rd39;
	ld.local.u64 	%rd40, [%rd2+40];
	setp.lt.u64 	%p13, %rd39, %rd40;
	@%p13 bra 	$L__BB0_22;
	mul.wide.u32 	%rd87, %r91, 24;
	add.s64 	%rd88, %rd2, %rd87;
	ld.local.u32 	%r65, [%rd88];
	ld.local.u64 	%rd89, [%rd88+8];
	ld.local.u64 	%rd90, [%rd88+16];
	st.local.u32 	[%rd2+24], %r65;
	st.local.u64 	[%rd2+32], %rd89;
	st.local.u64 	[%rd2+40], %rd90;
	st.local.u32 	[%rd88], %r28;
	st.local.u64 	[%rd88+8], %rd39;
	st.local.u64 	[%rd88+16], %rd40;
	add.s32 	%r91, %r91, -1;
	bra.uni 	$L__BB0_23;
$L__BB0_22:
	ld.u32 	%r66, [%rd39];
	st.local.u32 	[%rd2+24], %r66;
$L__BB0_23:
	setp.lt.u32 	%p14, %r91, 2;
	@%p14 bra 	$L__BB0_29;
	mov.b32 	%r95, 2;
$L__BB0_25:
	setp.ge.s32 	%p15, %r95, %r91;
	mov.b32 	%r96, 0;
	@%p15 bra 	$L__BB0_27;
	mul.wide.s32 	%rd91, %r95, 24;
	add.s64 	%rd92, %rd2, %rd91;
	ld.local.u32 	%r69, [%rd92];
	ld.local.u32 	%r70, [%rd92+24];
	setp.gt.s32 	%p16, %r69, %r70;
	selp.u32 	%r96, 1, 0, %p16;
$L__BB0_27:
	add.s32 	%r37, %r96, %r95;
	mul.wide.s32 	%rd93, %r37, 24;
	add.s64 	%rd41, %rd2, %rd93;
	ld.local.u32 	%r38, [%rd41];
	shr.u32 	%r71, %r37, 31;
	add.s32 	%r72, %r37, %r71;
	shr.s32 	%r73, %r72, 1;
	mul.wide.s32 	%rd94, %r73, 24;
	add.s64 	%rd42, %rd2, %rd94;
	ld.local.u32 	%r39, [%rd42];
	setp.ge.s32 	%p17, %r38, %r39;
	@%p17 bra 	$L__BB0_29;
	ld.local.u64 	%rd95, [%rd41+8];
	ld.local.u64 	%rd96, [%rd41+16];
	ld.local.u64 	%rd97, [%rd42+8];
	ld.local.u64 	%rd98, [%rd42+16];
	st.local.u32 	[%rd41], %r39;
	st.local.u64 	[%rd41+8], %rd97;
	st.local.u64 	[%rd41+16], %rd98;
	st.local.u32 	[%rd42], %r38;
	st.local.u64 	[%rd42+8], %rd95;
	st.local.u64 	[%rd42+16], %rd96;
	shl.b32 	%r95, %r37, 1;
	setp.le.s32 	%p18, %r95, %r91;
	@%p18 bra 	$L__BB0_25;
$L__BB0_29:
	setp.gt.s32 	%p19, %r91, 0;
	@%p19 bra 	$L__BB0_17;
$L__BB0_30:
	ld.param.u32 	%r80, [_Z26heapBasedButterflyCountingPxPiiiPyS0_S0_ii_param_8];
	add.s32 	%r74, %r97, -1;
	mul.lo.s32 	%r75, %r74, %r97;
	shr.u32 	%r76, %r75, 31;
	add.s32 	%r77, %r75, %r76;
	shr.s32 	%r78, %r77, 1;
	cvt.s64.s32 	%rd99, %r78;
	add.s64 	%rd119, %rd119, %rd99;
	add.s32 	%r81, %r81, %r4;
	setp.lt.s32 	%p20, %r81, %r80;
	@%p20 bra 	$L__BB0_4;
$L__BB0_31:
	setp.ne.s32 	%p21, %r1, 0;
	atom.shared.add.u64 	%rd100, [_ZZ26heapBasedButterflyCountingPxPiiiPyS0_S0_iiE11sharedCount], %rd119;
	bar.sync 	0;
	@%p21 bra 	$L__BB0_33;
	ld.param.u64 	%rd104, [_Z26heapBasedButterflyCountingPxPiiiPyS0_S0_ii_param_4];
	ld.shared.u64 	%rd101, [_ZZ26heapBasedButterflyCountingPxPiiiPyS0_S0_iiE11sharedCount];
	cvta.to.global.u64 	%rd102, %rd104;
	atom.global.add.u64 	%rd103, [%rd102], %rd101;
$L__BB0_33:
	ret;

}
	// .globl	_Z33heapBasedButterflyCounting_byWarpPxPiiiPyS0_S0_ii
.visible .entry _Z33heapBasedButterflyCounting_byWarpPxPiiiPyS0_S0_ii(
	.param .u64 .ptr .align 1 _Z33heapBasedButterflyCounting_byWarpPxPiiiPyS0_S0_ii_param_0,
	.param .u64 .ptr .align 1 _Z33heapBasedButterflyCounting_byWarpPxPiiiPyS0_S0_ii_param_1,
	.param .u32 _Z33heapBasedButterflyCounting_byWarpPxPiiiPyS0_S0_ii_param_2,
	.param .u32 _Z33heapBasedButterflyCounting_byWarpPxPiiiPyS0_S0_ii_param_3,
	.param .u64 .ptr .align 1 _Z33heapBasedButterflyCounting_byWarpPxPiiiPyS0_S0_ii_param_4,
	.param .u64 .ptr .align 1 _Z33heapBasedButterflyCounting_byWarpPxPiiiPyS0_S0_ii_param_5,
	.param .u64 .ptr .align 1 _Z33heapBasedButterflyCounting_byWarpPxPiiiPyS0_S0_ii_param_6,
	.param .u32 _Z33heapBasedButterflyCounting_byWarpPxPiiiPyS0_S0_ii_param_7,
	.param .u32 _Z33heapBasedButterflyCounting_byWarpPxPiiiPyS0_S0_ii_param_8
)
{
	.reg .pred 	%p<35>;
	.reg .b32 	%r<88>;
	.reg .b64 	%rd<96>;
	// demoted variable
	.shared .align 8 .u64 _ZZ33heapBasedButterflyCounting_byWarpPxPiiiPyS0_S0_iiE11sharedCount;
	ld.param.u64 	%rd42, [_Z33heapBasedButterflyCounting_byWarpPxPiiiPyS0_S0_ii_param_0];
	ld.param.u32 	%r27, [_Z33heapBasedButterflyCounting_byWarpPxPiiiPyS0_S0_ii_param_7];
	ld.param.u32 	%r28, [_Z33heapBasedButterflyCounting_byWarpPxPiiiPyS0_S0_ii_param_8];
	cvta.to.global.u64 	%rd1, %rd42;
	mov.u32 	%r1, %tid.x;
	setp.ne.s32 	%p1, %r1, 0;
	@%p1 bra 	$L__BB1_2;
	mov.b64 	%rd43, 0;
	st.shared.u64 	[_ZZ33heapBasedButterflyCounting_byWarpPxPiiiPyS0_S0_iiE11sharedCount], %rd43;
$L__BB1_2:
	shr.u32 	%r29, %r1, 5;
	mov.u32 	%r30, %ntid.x;
	shr.u32 	%r2, %r30, 5;
	mov.u32 	%r31, %ctaid.x;
	mad.lo.s32 	%r32, %r2, %r31, %r29;
	add.s32 	%r77, %r32, %r27;
	setp.ge.s32 	%p2, %r77, %r28;
	mov.b64 	%rd91, 0;
	@%p2 bra 	$L__BB1_23;
	ld.param.u64 	%rd74, [_Z33heapBasedButterflyCounting_byWarpPxPiiiPyS0_S0_ii_param_1];
	cvta.to.global.u64 	%rd2, %rd74;
	and.b32  	%r4, %r1, 31;
	mov.u32 	%r33, %nctaid.x;
	mul.lo.s32 	%r5, %r2, %r33;
	mov.b64 	%rd91, 0;
$L__BB1_4:
	mul.wide.s32 	%rd47, %r77, 8;
	add.s64 	%rd48, %rd1, %rd47;
	ld.global.u32 	%r35, [%rd48];
	add.s32 	%r79, %r4, %r35;
	cvt.s64.s32 	%rd84, %r79;
	ld.global.u64 	%rd8, [%rd48+8];
	setp.le.s64 	%p3, %rd8, %rd84;
	mov.b32 	%r81, 2147483641;
	@%p3 bra 	$L__BB1_12;
	mov.b32 	%r81, 2147483641;
$L__BB1_6:
	shl.b64 	%rd49, %rd84, 2;
	add.s64 	%rd50, %rd2, %rd49;
	ld.global.u32 	%r11, [%rd50];
	mul.wide.s32 	%rd51, %r11, 8;
	add.s64 	%rd52, %rd1, %rd51;
	ld.global.u64 	%rd13, [%rd52];
	shl.b64 	%rd53, %rd13, 2;
	add.s64 	%rd81, %rd2, %rd53;
	ld.global.u64 	%rd15, [%rd52+8];
	setp.ge.s64 	%p4, %rd13, %rd15;
	mov.u64 	%rd90, %rd81;
	@%p4 bra 	$L__BB1_9;
	ld.param.u64 	%rd75, [_Z33heapBasedButterflyCounting_byWarpPxPiiiPyS0_S0_ii_param_1];
	min.s32 	%r12, %r77, %r11;
	shl.b64 	%rd54, %rd15, 2;
	add.s64 	%rd85, %rd75, %rd54;
	add.s64 	%rd86, %rd2, %rd54;
	add.s64 	%rd87, %rd75, %rd53;
	mov.u64 	%rd90, %rd81;
	mov.u64 	%rd89, %rd81;
$L__BB1_8:
	sub.s64 	%rd56, %rd85, %rd87;
	shr.s64 	%rd57, %rd56, 2;
	shr.u64 	%rd58, %rd56, 63;
	add.s64 	%rd59, %rd57, %rd58;
	shl.b64 	%rd60, %rd59, 1;
	and.b64  	%rd61, %rd60, -4;
	add.s64 	%rd62, %rd90, %rd61;
	add.s64 	%rd63, %rd89, %rd61;
	add.s64 	%rd64, %rd87, %rd61;
	ld.global.u32 	%r37, [%rd63];
	setp.lt.s32 	%p5, %r37, %r12;
	add.s64 	%rd65, %rd62, 4;
	add.s64 	%rd66, %rd63, 4;
	add.s64 	%rd67, %rd64, 4;
	selp.b64 	%rd90, %rd65, %rd90, %p5;
	selp.b64 	%rd89, %rd66, %rd89, %p5;
	selp.b64 	%rd87, %rd67, %rd87, %p5;
	selp.b64 	%rd86, %rd86, %rd62, %p5;
	selp.b64 	%rd85, %rd85, %rd64, %p5;
	setp.lt.u64 	%p6, %rd90, %rd86;
	@%p6 bra 	$L__BB1_8;
$L__BB1_9:
	setp.ge.u64 	%p7, %rd81, %rd90;
	@%p7 bra 	$L__BB1_11;
	ld.global.u32 	%r81, [%rd81];
$L__BB1_11:
	add.s32 	%r79, %r79, 32;
	cvt.s64.s32 	%rd84, %r79;
	setp.gt.s64 	%p8, %rd8, %rd84;
	mov.u64 	%rd82, %rd81;
	@%p8 bra 	$L__BB1_6;
$L__BB1_12:
	mov.b32 	%r83, 1;
	mov.b32 	%r85, -1;
$L__BB1_13:
	setp.ne.s32 	%p9, %r4, 0;
	shfl.sync.down.b32	%r41|%p10, %r81, 16, 31, -1;
	shfl.sync.down.b32	%r42|%p11, %r4, 16, 31, -1;
	setp.lt.s32 	%p12, %r41, %r81;
	min.s32 	%r43, %r41, %r81;
	selp.b32 	%r44, %r42, %r4, %p12;
	shfl.sync.down.b32	%r45|%p13, %r43, 8, 31, -1;
	shfl.sync.down.b32	%r46|%p14, %r44, 8, 31, -1;
	setp.lt.s32 	%p15, %r45, %r43;
	min.s32 	%r47, %r45, %r43;
	selp.b32 	%r48, %r46, %r44, %p15;
	shfl.sync.down.b32	%r49|%p16, %r47, 4, 31, -1;
	shfl.sync.down.b32	%r50|%p17, %r48, 4, 31, -1;
	setp.lt.s32 	%p18, %r49, %r47;
	min.s32 	%r51, %r49, %r47;
	selp.b32 	%r52, %r50, %r48, %p18;
	shfl.sync.down.b32	%r53|%p19, %r51, 2, 31, -1;
	shfl.sync.down.b32	%r54|%p20, %r52, 2, 31, -1;
	setp.lt.s32 	%p21, %r53, %r51;
	min.s32 	%r55, %r53, %r51;
	selp.b32 	%r56, %r54, %r52, %p21;
	shfl.sync.down.b32	%r57|%p22, %r55, 1, 31, -1;
	shfl.sync.down.b32	%r58|%p23, %r56, 1, 31, -1;
	setp.lt.s32 	%p24, %r57, %r55;
	min.s32 	%r19, %r57, %r55;
	selp.b32 	%r20, %r58, %r56, %p24;
	bar.warp.sync 	-1;
	mov.b32 	%r40, 0;
	mov.u32 	%r87, %r40;
	@%p9 bra 	$L__BB1_18;
	setp.eq.s32 	%p25, %r19, 2147483641;
	mov.b32 	%r87, 1;
	@%p25 bra 	$L__BB1_18;
	setp.ne.s32 	%p26, %r19, %r85;
	@%p26 bra 	$L__BB1_17;
	add.s32 	%r83, %r83, 1;
	mov.u32 	%r87, %r40;
	bra.uni 	$L__BB1_18;
$L__BB1_17:
	add.s32 	%r62, %r83, -1;
	mul.lo.s32 	%r63, %r62, %r83;
	shr.u32 	%r64, %r63, 31;
	add.s32 	%r65, %r63, %r64;
	shr.s32 	%r66, %r65, 1;
	cvt.s64.s32 	%rd68, %r66;
	add.s64 	%rd91, %rd91, %rd68;
	mov.b32 	%r83, 1;
	mov.u32 	%r85, %r19;
	mov.u32 	%r87, %r40;
$L__BB1_18:
	bar.warp.sync 	-1;
	shfl.sync.idx.b32	%r68|%p27, %r87, 0, 31, -1;
	setp.ne.s32 	%p28, %r68, 0;
	@%p28 bra 	$L__BB1_22;
	shfl.sync.idx.b32	%r75|%p32, %r20, 0, 31, -1;
	setp.ne.s32 	%p33, %r4, %r75;
	@%p33 bra 	$L__BB1_13;
	add.s64 	%rd81, %rd81, 4;
	add.s64 	%rd82, %rd82, 4;
	setp.ge.u64 	%p34, %rd81, %rd90;
	mov.b32 	%r81, 2147483641;
	@%p34 bra 	$L__BB1_13;
	ld.global.u32 	%r81, [%rd82];
	bra.uni 	$L__BB1_13;
$L__BB1_22:
	add.s32 	%r69, %r83, -1;
	mul.lo.s32 	%r70, %r69, %r83;
	shr.u32 	%r71, %r70, 31;
	add.s32 	%r72, %r70, %r71;
	shr.s32 	%r73, %r72, 1;
	cvt.s64.s32 	%rd69, %r73;
	add.s64 	%rd91, %rd91, %rd69;
	add.s32 	%r77, %r77, %r5;
	setp.lt.s32 	%p29, %r77, %r28;
	@%p29 bra 	$L__BB1_4;
$L__BB1_23:
	and.b32  	%r74, %r1, 31;
	setp.ne.s32 	%p30, %r74, 0;
	@%p30 bra 	$L__BB1_25;
	atom.shared.add.u64 	%rd70, [_ZZ33heapBasedButterflyCounting_byWarpPxPiiiPyS0_S0_iiE11sharedCount], %rd91;
$L__BB1_25:
	setp.ne.s32 	%p31, %r1, 0;
	bar.sync 	0;
	@%p31 bra 	$L__BB1_27;
	ld.param.u64 	%rd76, [_Z33heapBasedButterflyCounting_byWarpPxPiiiPyS0_S0_ii_param_4];
	ld.shared.u64 	%rd71, [_ZZ33heapBasedButterflyCounting_byWarpPxPiiiPyS0_S0_iiE11sharedCount];
	cvta.to.global.u64 	%rd72, %rd76;
	atom.global.add.u64 	%rd73, [%rd72], %rd71;
$L__BB1_27:
	ret;

}
	// .globl	_ZN3cub18CUB_300001_SM_10006detail11EmptyKernelIvEEvv
.visible .entry _ZN3cub18CUB_300001_SM_10006detail11EmptyKernelIvEEvv()
{


	ret;

}


// ===== COMPILED SASS (sm_100) =====

	.target	sm_100

	.elftype	@"ET_EXEC"


//--------------------- .note.nv.tkinfo           --------------------------
	.section	.note.nv.tkinfo,"",@"SHT_NOTE"
	.sectionflags	@"SHF_NOTE_NV_TKINFO"
	.tkinfo
        /*0018*/ 	.word	0x00000002
        /*0030*/ 	.string	""
        /*0030*/ 	.string	"ptxas"
        /*0030*/ 	.string	"Cuda compilation tools, release 13.0, V13.0.88"
        /*0030*/ 	.string	"Build cuda_13.0.r13.0/compiler.36424714_0"
        /*0030*/ 	.string	"-arch sm_100 -m 64 "



//--------------------- .note.nv.cuinfo           --------------------------
	.section	.note.nv.cuinfo,"",@"SHT_NOTE"
	.sectionflags	@"SHF_NOTE_NV_CUINFO"
        /*0018*/ 	.short	0x0002
        /*001a*/ 	.short	0x0064
        /*001c*/ 	.short	0x0082
	.zero		2


//--------------------- .nv.info                  --------------------------
	.section	.nv.info,"",@"SHT_CUDA_INFO"
	.align	4


	//----- nvinfo : EIATTR_REGCOUNT
	.align		4
        /*0000*/ 	.byte	0x04, 0x2f
        /*0002*/ 	.short	(.L_41 - .L_40)
	.align		4
.L_40:
        /*0004*/ 	.word	index@(_Z26heapBasedButterflyCountingPxPiiiPyS0_S0_ii)
        /*0008*/ 	.word	0x00000026


	//----- nvinfo : EIATTR_FRAME_SIZE
	.align		4
.L_41:
        /*000c*/ 	.byte	0x04, 0x11
        /*000e*/ 	.short	(.L_43 - .L_42)
	.align		4
.L_42:
        /*0010*/ 	.word	index@(_Z26heapBasedButterflyCountingPxPiiiPyS0_S0_ii)
        /*0014*/ 	.word	0x00000108


	//----- nvinfo : EIATTR_REGCOUNT
	.align		4
.L_43:
        /*0018*/ 	.byte	0x04, 0x2f
        /*001a*/ 	.short	(.L_45 - .L_44)
	.align		4
.L_44:
        /*001c*/ 	.word	index@(_Z33heapBasedButterflyCounting_byWarpPxPiiiPyS0_S0_ii)
        /*0020*/ 	.word	0x00000020


	//----- nvinfo : EIATTR_FRAME_SIZE
	.align		4
.L_45:
        /*0024*/ 	.byte	0x04, 0x11
        /*0026*/ 	.short	(.L_47 - .L_46)
	.align		4
.L_46:
        /*0028*/ 	.word	index@(_Z33heapBasedButterflyCounting_byWarpPxPiiiPyS0_S0_ii)
        /*002c*/ 	.word	0x00000000


	//----- nvinfo : EIATTR_REGCOUNT
	.align		4
.L_47:
        /*0030*/ 	.byte	0x04, 0x2f
        /*0032*/ 	.short	(.L_49 - .L_48)
	.align		4
.L_48:
        /*0034*/ 	.word	index@(_ZN3cub18CUB_300001_SM_10006detail11EmptyKernelIvEEvv)
        /*0038*/ 	.word	0x00000004


	//----- nvinfo : EIATTR_FRAME_SIZE
	.align		4
.L_49:
        /*003c*/ 	.byte	0x04, 0x11
        /*003e*/ 	.short	(.L_51 - .L_50)
	.align		4
.L_50:
        /*0040*/ 	.word	index@(_ZN3cub18CUB_300001_SM_10006detail11EmptyKernelIvEEvv)
        /*0044*/ 	.word	0x00000000


	//----- nvinfo : EIATTR_MIN_STACK_SIZE
	.align		4
.L_51:
        /*0048*/ 	.byte	0x04, 0x12
        /*004a*/ 	.short	(.L_53 - .L_52)
	.align		4
.L_52:
        /*004c*/ 	.word	index@(_ZN3cub18CUB_300001_SM_10006detail11EmptyKernelIvEEvv)
        /*0050*/ 	.word	0x00000000


	//----- nvinfo : EIATTR_MIN_STACK_SIZE
	.align		4
.L_53:
        /*0054*/ 	.byte	0x04, 0x12
        /*0056*/ 	.short	(.L_55 - .L_54)
	.align		4
.L_54:
        /*0058*/ 	.word	index@(_Z33heapBasedButterflyCounting_byWarpPxPiiiPyS0_S0_ii)
        /*005c*/ 	.word	0x00000000


	//----- nvinfo : EIATTR_MIN_STACK_SIZE
	.align		4
.L_55:
        /*0060*/ 	.byte	0x04, 0x12
        /*0062*/ 	.short	(.L_57 - .L_56)
	.align		4
.L_56:
        /*0064*/ 	.word	index@(_Z26heapBasedButterflyCountingPxPiiiPyS0_S0_ii)
        /*0068*/ 	.word	0x00000108
.L_57:


//--------------------- .nv.compat                --------------------------
	.section	.nv.compat,"",@"SHT_CUDA_COMPAT_INFO"
	.align	4
        /*0000*/ 	.byte	0x02, 0x09, 0x00, 0x00, 0x02, 0x02, 0x01, 0x00, 0x02, 0x05, 0x05, 0x00, 0x03, 0x07, 0x01, 0x01
        /*0010*/ 	.byte	0x02, 0x03, 0x00, 0x00, 0x02, 0x06, 0x01, 0x00, 0x04, 0x0b, 0x08, 0x00, 0x09, 0x00, 0x00, 0x00
        /*0020*/ 	.byte	0x00, 0x00, 0x00, 0x00


//--------------------- .nv.info._ZN3cub18CUB_300001_SM_10006detail11EmptyKernelIvEEvv --------------------------
	.section	.nv.info._ZN3cub18CUB_300001_SM_10006detail11EmptyKernelIvEEvv,"",@"SHT_CUDA_INFO"
	.sectionflags	@""
	.align	4


	//----- nvinfo : EIATTR_CUDA_API_VERSION
	.align		4
        /*0000*/ 	.byte	0x04, 0x37
        /*0002*/ 	.short	(.L_59 - .L_58)
.L_58:
        /*0004*/ 	.word	0x00000082


	//----- nvinfo : EIATTR_SPARSE_MMA_MASK
	.align		4
.L_59:
        /*0008*/ 	.byte	0x03, 0x50
        /*000a*/ 	.short	0x0000


	//----- nvinfo : EIATTR_MAXREG_COUNT
	.align		4
        /*000c*/ 	.byte	0x03, 0x1b
        /*000e*/ 	.short	0x00ff


	//----- nvinfo : EIATTR_MERCURY_ISA_VERSION
	.align		4
        /*0010*/ 	.byte	0x03, 0x5f
        /*0012*/ 	.short	0x0101


	//----- nvinfo : EIATTR_VRC_CTA_INIT_COUNT
	.align		4
        /*0014*/ 	.byte	0x02, 0x4a
	.zero		1
	.zero		1


	//----- nvinfo : EIATTR_EXIT_INSTR_OFFSETS
	.align		4
        /*0018*/ 	.byte	0x04, 0x1c
        /*001a*/ 	.short	(.L_61 - .L_60)


	//   ....[0]....
.L_60:
        /*001c*/ 	.word	0x00000010


	//----- nvinfo : EIATTR_SW_WAR
	.align		4
.L_61:
        /*0020*/ 	.byte	0x04, 0x36
        /*0022*/ 	.short	(.L_63 - .L_62)
.L_62:
        /*0024*/ 	.word	0x00000008
.L_63:


//--------------------- .nv.info._Z33heapBasedButterflyCounting_byWarpPxPiiiPyS0_S0_ii --------------------------
	.section	.nv.info._Z33heapBasedButterflyCounting_byWarpPxPiiiPyS0_S0_ii,"",@"SHT_CUDA_INFO"
	.sectionflags	@""
	.align	4


	//----- nvinfo : EIATTR_CUDA_API_VERSION
	.align		4
        /*0000*/ 	.byte	0x04, 0x37
        /*0002*/ 	.short	(.L_65 - .L_64)
.L_64:
        /*0004*/ 	.word	0x00000082


	//----- nvinfo : EIATTR_KPARAM_INFO
	.align		4
.L_65:
        /*0008*/ 	.byte	0x04, 0x17
        /*000a*/ 	.short	(.L_67 - .L_66)
.L_66:
        /*000c*/ 	.word	0x00000000
        /*0010*/ 	.short	0x0008
        /*0012*/ 	.short	0x0034
        /*0014*/ 	.byte	0x00, 0xf0, 0x11, 0x00


	//----- nvinfo : EIATTR_KPARAM_INFO
	.align		4
.L_67:
        /*0018*/ 	.byte	0x04, 0x17
        /*001a*/ 	.short	(.L_69 - .L_68)
.L_68:
        /*001c*/ 	.word	0x00000000
        /*0020*/ 	.short	0x0007
        /*0022*/ 	.short	0x0030
        /*0024*/ 	.byte	0x00, 0xf0, 0x11, 0x00


	//----- nvinfo : EIATTR_KPARAM_INFO
	.align		4
.L_69:
        /*0028*/ 	.byte	0x04, 0x17
        /*002a*/ 	.short	(.L_71 - .L_70)
.L_70:
        /*002c*/ 	.word	0x00000000
        /*0030*/ 	.short	0x0006
        /*0032*/ 	.short	0x0028
        /*0034*/ 	.byte	0x00, 0xf5, 0x21, 0x00


	//----- nvinfo : EIATTR_KPARAM_INFO
	.align		4
.L_71:
        /*0038*/ 	.byte	0x04, 0x17
        /*003a*/ 	.short	(.L_73 - .L_72)
.L_72:
        /*003c*/ 	.word	0x00000000
        /*0040*/ 	.short	0x0005
        /*0042*/ 	.short	0x0020
        /*0044*/ 	.byte	0x00, 0xf5, 0x21, 0x00


	//----- nvinfo : EIATTR_KPARAM_INFO
	.align		4
.L_73:
        /*0048*/ 	.byte	0x04, 0x17
        /*004a*/ 	.short	(.L_75 - .L_74)
.L_74:
        /*004c*/ 	.word	0x00000000
        /*0050*/ 	.short	0x0004
        /*0052*/ 	.short	0x0018
        /*0054*/ 	.byte	0x00, 0xf5, 0x21, 0x00


	//----- nvinfo : EIATTR_KPARAM_INFO
	.align		4
.L_75:
        /*0058*/ 	.byte	0x04, 0x17
        /*005a*/ 	.short	(.L_77 - .L_76)
.L_76:
        /*005c*/ 	.word	0x00000000
        /*0060*/ 	.short	0x0003
        /*0062*/ 	.short	0x0014
        /*0064*/ 	.byte	0x00, 0xf0, 0x11, 0x00


	//----- nvinfo : EIATTR_KPARAM_INFO
	.align		4
.L_77:
        /*0068*/ 	.byte	0x04, 0x17
        /*006a*/ 	.short	(.L_79 - .L_78)
.L_78:
        /*006c*/ 	.word	0x00000000
        /*0070*/ 	.short	0x0002
        /*0072*/ 	.short	0x0010
        /*0074*/ 	.byte	0x00, 0xf0, 0x11, 0x00


	//----- nvinfo : EIATTR_KPARAM_INFO
	.align		4
.L_79:
        /*0078*/ 	.byte	0x04, 0x17
        /*007a*/ 	.short	(.L_81 - .L_80)
.L_80:
        /*007c*/ 	.word	0x00000000
        /*0080*/ 	.short	0x0001
        /*0082*/ 	.short	0x0008
        /*0084*/ 	.byte	0x00, 0xf5, 0x21, 0x00


	//----- nvinfo : EIATTR_KPARAM_INFO
	.align		4
.L_81:
        /*0088*/ 	.byte	0x04, 0x17
        /*008a*/ 	.short	(.L_83 - .L_82)
.L_82:
        /*008c*/ 	.word	0x00000000
        /*0090*/ 	.short	0x0000
        /*0092*/ 	.short	0x0000
        /*0094*/ 	.byte	0x00, 0xf5, 0x21, 0x00


	//----- nvinfo : EIATTR_SPARSE_MMA_MASK
	.align		4
.L_83:
        /*0098*/ 	.byte	0x03, 0x50
        /*009a*/ 	.short	0x0000


	//----- nvinfo : EIATTR_MAXREG_COUNT
	.align		4
        /*009c*/ 	.byte	0x03, 0x1b
        /*009e*/ 	.short	0x00ff


	//----- nvinfo : EIATTR_NUM_BARRIERS
	.align		4
        /*00a0*/ 	.byte	0x02, 0x4c
        /*00a2*/ 	.byte	0x01
	.zero		1


	//----- nvinfo : EIATTR_MERCURY_ISA_VERSION
	.align		4
        /*00a4*/ 	.byte	0x03, 0x5f
        /*00a6*/ 	.short	0x0101


	//----- nvinfo : EIATTR_COOP_GROUP_MASK_REGIDS
	.align		4
        /*00a8*/ 	.byte	0x04, 0x29
        /*00aa*/ 	.short	(.L_85 - .L_84)


	//   ....[0]....
.L_84:
        /*00ac*/ 	.word	0xffffffff


	//   ....[1]....
        /*00b0*/ 	.word	0xffffffff


	//   ....[2]....
        /*00b4*/ 	.word	0xffffffff


	//   ....[3]....
        /*00b8*/ 	.word	0xffffffff


	//   ....[4]....
        /*00bc*/ 	.word	0xffffffff


	//   ....[5]....
        /*00c0*/ 	.word	0xffffffff


	//   ....[6]....
        /*00c4*/ 	.word	0xffffffff


	//   ....[7]....
        /*00c8*/ 	.word	0xffffffff


	//   ....[8]....
        /*00cc*/ 	.word	0xffffffff


	//   ....[9]....
        /*00d0*/ 	.word	0xffffffff


	//   ....[10]....
        /*00d4*/ 	.word	0xffffffff


	//   ....[11]....
        /*00d8*/ 	.word	0xffffffff


	//   ....[12]....
        /*00dc*/ 	.word	0xffffffff


	//   ....[13]....
        /*00e0*/ 	.word	0xffffffff


	//   ....[14]....
        /*00e4*/ 	.word	0x05000006


	//   ....[15]....
        /*00e8*/ 	.word	0x05000006


	//   ....[16]....
        /*00ec*/ 	.word	0x05000006


	//   ....[17]....
        /*00f0*/ 	.word	0x05000006


	//   ....[18]....
        /*00f4*/ 	.word	0x05000006


	//   ....[19]....
        /*00f8*/ 	.word	0x05000006


	//   ....[20]....
        /*00fc*/ 	.word	0x05000006


	//   ....[21]....
        /*0100*/ 	.word	0x05000006


	//   ....[22]....
        /*0104*/ 	.word	0x05000006


	//   ....[23]....
        /*0108*/ 	.word	0x05000006


	//   ....[24]....
        /*010c*/ 	.word	0x05000006


	//   ....[25]....
        /*0110*/ 	.word	0x05000006


	//   ....[26]....
        /*0114*/ 	.word	0x05000006


	//   ....[27]....
        /*0118*/ 	.word	0x05000006


	//----- nvinfo : EIATTR_COOP_GROUP_INSTR_OFFSETS
	.align		4
.L_85:
        /*011c*/ 	.byte	0x04, 0x28
        /*011e*/ 	.short	(.L_87 - .L_86)


	//   ....[0]....
.L_86:
        /*0120*/ 	.word	0x000007d0


	//   ....[1]....
        /*0124*/ 	.word	0x000007e0


	//   ....[2]....
        /*0128*/ 	.word	0x000007f0


	//   ....[3]....
        /*012c*/ 	.word	0x00000820


	//   ....[4]....
        /*0130*/ 	.word	0x00000840


	//   ....[5]....
        /*0134*/ 	.word	0x00000870


	//   ....[6]....
        /*0138*/ 	.word	0x00000890


	//   ....[7]....
        /*013c*/ 	.word	0x000008c0


	//   ....[8]....
        /*0140*/ 	.word	0x000008e0


	//   ....[9]....
        /*0144*/ 	.word	0x00000910


	//   ....[10]....
        /*0148*/ 	.word	0x00000930


	//   ....[11]....
        /*014c*/ 	.word	0x00000ac0


	//   ....[12]....
        /*0150*/ 	.word	0x00000ad0


	//   ....[13]....
        /*0154*/ 	.word	0x00000b20


	//   ....[14]....
        /*0158*/ 	.word	0x00000e80


	//   ....[15]....
        /*015c*/ 	.word	0x00000f10


	//   ....[16]....
        /*0160*/ 	.word	0x00000fa0


	//   ....[17]....
        /*0164*/ 	.word	0x00000ff0


	//   ....[18]....
        /*0168*/ 	.word	0x00001080


	//   ....[19]....
        /*016c*/ 	.word	0x000010d0


	//   ....[20]....
        /*0170*/ 	.word	0x00001160


	//   ....[21]....
        /*0174*/ 	.word	0x000011b0


	//   ....[22]....
        /*0178*/ 	.word	0x00001240


	//   ....[23]....
        /*017c*/ 	.word	0x00001290


	//   ....[24]....
        /*0180*/ 	.word	0x000012c0


	//   ....[25]....
        /*0184*/ 	.word	0x00001360


	//   ....[26]....
        /*0188*/ 	.word	0x000013e0


	//   ....[27]....
        /*018c*/ 	.word	0x00001480


	//----- nvinfo : EIATTR_VRC_CTA_INIT_COUNT
	.align		4
.L_87:
        /*0190*/ 	.byte	0x02, 0x4a
	.zero		1
	.zero		1


	//----- nvinfo : EIATTR_EXIT_INSTR_OFFSETS
	.align		4
        /*0194*/ 	.byte	0x04, 0x1c
        /*0196*/ 	.short	(.L_89 - .L_88)


	//   ....[0]....
.L_88:
        /*0198*/ 	.word	0x00000da0


	//   ....[1]....
        /*019c*/ 	.word	0x00000e10


	//----- nvinfo : EIATTR_CRS_STACK_SIZE
	.align		4
.L_89:
        /*01a0*/ 	.byte	0x04, 0x1e
        /*01a2*/ 	.short	(.L_91 - .L_90)
.L_90:
        /*01a4*/ 	.word	0x00000000


	//----- nvinfo : EIATTR_CBANK_PARAM_SIZE
	.align		4
.L_91:
        /*01a8*/ 	.byte	0x03, 0x19
        /*01aa*/ 	.short	0x0038


	//----- nvinfo : EIATTR_PARAM_CBANK
	.align		4
        /*01ac*/ 	.byte	0x04, 0x0a
        /*01ae*/ 	.short	(.L_93 - .L_92)
	.align		4
.L_92:
        /*01b0*/ 	.word	index@(.nv.constant0._Z33heapBasedButterflyCounting_byWarpPxPiiiPyS0_S0_ii)
        /*01b4*/ 	.short	0x0380
        /*01b6*/ 	.short	0x0038


	//----- nvinfo : EIATTR_SW_WAR
	.align		4
.L_93:
        /*01b8*/ 	.byte	0x04, 0x36
        /*01ba*/ 	.short	(.L_95 - .L_94)
.L_94:
        /*01bc*/ 	.word	0x00000008
.L_95:


//--------------------- .nv.info._Z26heapBasedButterflyCountingPxPiiiPyS0_S0_ii --------------------------
	.section	.nv.info._Z26heapBasedButterflyCountingPxPiiiPyS0_S0_ii,"",@"SHT_CUDA_INFO"
	.sectionflags	@""
	.align	4


	//----- nvinfo : EIATTR_CUDA_API_VERSION
	.align		4
        /*0000*/ 	.byte	0x04, 0x37
        /*0002*/ 	.short	(.L_97 - .L_96)
.L_96:
        /*0004*/ 	.word	0x00000082


	//----- nvinfo : EIATTR_KPARAM_INFO
	.align		4
.L_97:
        /*0008*/ 	.byte	0x04, 0x17
        /*000a*/ 	.short	(.L_99 - .L_98)
.L_98:
        /*000c*/ 	.word	0x00000000
        /*0010*/ 	.short	0x0008
        /*0012*/ 	.short	0x0034
        /*0014*/ 	.byte	0x00, 0xf0, 0x11, 0x00


	//----- nvinfo : EIATTR_KPARAM_INFO
	.align		4
.L_99:
        /*0018*/ 	.byte	0x04, 0x17
        /*001a*/ 	.short	(.L_101 - .L_100)
.L_100:
        /*001c*/ 	.word	0x00000000
        /*0020*/ 	.short	0x0007
        /*0022*/ 	.short	0x0030
        /*0024*/ 	.byte	0x00, 0xf0, 0x11, 0x00


	//----- nvinfo : EIATTR_KPARAM_INFO
	.align		4
.L_101:
        /*0028*/ 	.byte	0x04, 0x17
        /*002a*/ 	.short	(.L_103 - .L_102)
.L_102:
        /*002c*/ 	.word	0x00000000
        /*0030*/ 	.short	0x0006
        /*0032*/ 	.short	0x0028
        /*0034*/ 	.byte	0x00, 0xf5, 0x21, 0x00


	//----- nvinfo : EIATTR_KPARAM_INFO
	.align		4
.L_103:
        /*0038*/ 	.byte	0x04, 0x17
        /*003a*/ 	.short	(.L_105 - .L_104)
.L_104:
        /*003c*/ 	.word	0x00000000
        /*0040*/ 	.short	0x0005
        /*0042*/ 	.short	0x0020
        /*0044*/ 	.byte	0x00, 0xf5, 0x21, 0x00


	//----- nvinfo : EIATTR_KPARAM_INFO
	.align		4
.L_105:
        /*0048*/ 	.byte	0x04, 0x17
        /*004a*/ 	.short	(.L_107 - .L_106)
.L_106:
        /*004c*/ 	.word	0x00000000
        /*0050*/ 	.short	0x0004
        /*0052*/ 	.short	0x0018
        /*0054*/ 	.byte	0x00, 0xf5, 0x21, 0x00


	//----- nvinfo : EIATTR_KPARAM_INFO
	.align		4
.L_107:
        /*0058*/ 	.byte	0x04, 0x17
        /*005a*/ 	.short	(.L_109 - .L_108)
.L_108:
        /*005c*/ 	.word	0x00000000
        /*0060*/ 	.short	0x0003
        /*0062*/ 	.short	0x0014
        /*0064*/ 	.byte	0x00, 0xf0, 0x11, 0x00


	//----- nvinfo : EIATTR_KPARAM_INFO
	.align		4
.L_109:
        /*0068*/ 	.byte	0x04, 0x17
        /*006a*/ 	.short	(.L_111 - .L_110)
.L_110:
        /*006c*/ 	.word	0x00000000
        /*0070*/ 	.short	0x0002
        /*0072*/ 	.short	0x0010
        /*0074*/ 	.byte	0x00, 0xf0, 0x11, 0x00


	//----- nvinfo : EIATTR_KPARAM_INFO
	.align		4
.L_111:
        /*0078*/ 	.byte	0x04, 0x17
        /*007a*/ 	.short	(.L_113 - .L_112)
.L_112:
        /*007c*/ 	.word	0x00000000
        /*0080*/ 	.short	0x0001
        /*0082*/ 	.short	0x0008
        /*0084*/ 	.byte	0x00, 0xf5, 0x21, 0x00


	//----- nvinfo : EIATTR_KPARAM_INFO
	.align		4
.L_113:
        /*0088*/ 	.byte	0x04, 0x17
        /*008a*/ 	.short	(.L_115 - .L_114)
.L_114:
        /*008c*/ 	.word	0x00000000
        /*0090*/ 	.short	0x0000
        /*0092*/ 	.short	0x0000
        /*0094*/ 	.byte	0x00, 0xf5, 0x21, 0x00


	//----- nvinfo : EIATTR_SPARSE_MMA_MASK
	.align		4
.L_115:
        /*0098*/ 	.byte	0x03, 0x50
        /*009a*/ 	.short	0x0000


	//----- nvinfo : EIATTR_MAXREG_COUNT
	.align		4
        /*009c*/ 	.byte	0x03, 0x1b
        /*009e*/ 	.short	0x00ff


	//----- nvinfo : EIATTR_NUM_BARRIERS
	.align		4
        /*00a0*/ 	.byte	0x02, 0x4c
        /*00a2*/ 	.byte	0x01
	.zero		1


	//----- nvinfo : EIATTR_MERCURY_ISA_VERSION
	.align		4
        /*00a4*/ 	.byte	0x03, 0x5f
        /*00a6*/ 	.short	0x0101


	//----- nvinfo : EIATTR_VRC_CTA_INIT_COUNT
	.align		4
        /*00a8*/ 	.byte	0x02, 0x4a
	.zero		1
	.zero		1


	//----- nvinfo : EIATTR_EXIT_INSTR_OFFSETS
	.align		4
        /*00ac*/ 	.byte	0x04, 0x1c
        /*00ae*/ 	.short	(.L_117 - .L_116)


	//   ....[0]....
.L_116:
        /*00b0*/ 	.word	0x00001070


	//   ....[1]....
        /*00b4*/ 	.word	0x000010b0


	//----- nvinfo : EIATTR_CRS_STACK_SIZE
	.align		4
.L_117:
        /*00b8*/ 	.byte	0x04, 0x1e
        /*00ba*/ 	.short	(.L_119 - .L_118)
.L_118:
        /*00bc*/ 	.word	0x00000000


	//----- nvinfo : EIATTR_CBANK_PARAM_SIZE
	.align		4
.L_119:
        /*00c0*/ 	.byte	0x03, 0x19
        /*00c2*/ 	.short	0x0038


	//----- nvinfo : EIATTR_PARAM_CBANK
	.align		4
        /*00c4*/ 	.byte	0x04, 0x0a
        /*00c6*/ 	.short	(.L_121 - .L_120)
	.align		4
.L_120:
        /*00c8*/ 	.word	index@(.nv.constant0._Z26heapBasedButterflyCountingPxPiiiPyS0_S0_ii)
        /*00cc*/ 	.short	0x0380
        /*00ce*/ 	.short	0x0038


	//----- nvinfo : EIATTR_SW_WAR
	.align		4
.L_121:
        /*00d0*/ 	.byte	0x04, 0x36
        /*00d2*/ 	.short	(.L_123 - .L_122)
.L_122:
        /*00d4*/ 	.word	0x00000008
.L_123:


//--------------------- .nv.callgraph             --------------------------
	.section	.nv.callgraph,"",@"SHT_CUDA_CALLGRAPH"
	.align	4
	.sectionentsize	8
	.align		4
        /*0000*/ 	.word	0x00000000
	.align		4
        /*0004*/ 	.word	0xffffffff
	.align		4
        /*0008*/ 	.word	0x00000000
	.align		4
        /*000c*/ 	.word	0xfffffffe
	.align		4
        /*0010*/ 	.word	0x00000000
	.align		4
        /*0014*/ 	.word	0xfffffffd
	.align		4
        /*0018*/ 	.word	0x00000000
	.align		4
        /*001c*/ 	.word	0xfffffffc


//--------------------- .nv.constant4             --------------------------
	.section	.nv.constant4,"a",@progbits
	.align	8
	.align		8
.nv.constant4:
        /*0000*/ 	.dword	_ZN34_INTERNAL_2ed2357c_4_k_cu_0e912a334cuda3std3__45__cpo5beginE
	.align		8
        /*0008*/ 	.dword	_ZN34_INTERNAL_2ed2357c_4_k_cu_0e912a334cuda3std3__45__cpo3endE
	.align		8
        /*0010*/ 	.dword	_ZN34_INTERNAL_2ed2357c_4_k_cu_0e912a334cuda3std3__45__cpo6cbeginE
	.align		8
        /*0018*/ 	.dword	_ZN34_INTERNAL_2ed2357c_4_k_cu_0e912a334cuda3std3__45__cpo4cendE
	.align		8
        /*0020*/ 	.dword	_ZN34_INTERNAL_2ed2357c_4_k_cu_0e912a334cuda3std3__45__cpo6rbeginE
	.align		8
        /*0028*/ 	.dword	_ZN34_INTERNAL_2ed2357c_4_k_cu_0e912a334cuda3std3__45__cpo4rendE
	.align		8
        /*0030*/ 	.dword	_ZN34_INTERNAL_2ed2357c_4_k_cu_0e912a334cuda3std3__45__cpo7crbeginE
	.align		8
        /*0038*/ 	.dword	_ZN34_INTERNAL_2ed2357c_4_k_cu_0e912a334cuda3std3__45__cpo5crendE
	.align		8
        /*0040*/ 	.dword	_ZN34_INTERNAL_2ed2357c_4_k_cu_0e912a334cuda3std3__436_GLOBAL__N__2ed2357c_4_k_cu_0e912a336ignoreE
	.align		8
        /*0048*/ 	.dword	_ZN34_INTERNAL_2ed2357c_4_k_cu_0e912a334cuda3std3__419piecewise_constructE
	.align		8
        /*0050*/ 	.dword	_ZN34_INTERNAL_2ed2357c_4_k_cu_0e912a334cuda3std3__48in_placeE
	.align		8
        /*0058*/ 	.dword	_ZN34_INTERNAL_2ed2357c_4_k_cu_0e912a334cuda3std3__420unreachable_sentinelE
	.align		8
        /*0060*/ 	.dword	_ZN34_INTERNAL_2ed2357c_4_k_cu_0e912a334cuda3std3__47nulloptE
	.align		8
        /*0068*/ 	.dword	_ZN34_INTERNAL_2ed2357c_4_k_cu_0e912a334cuda3std3__48unexpectE
	.align		8
        /*0070*/ 	.dword	_ZN34_INTERNAL_2ed2357c_4_k_cu_0e912a334cuda3std6ranges3__45__cpo4swapE
	.align		8
        /*0078*/ 	.dword	_ZN34_INTERNAL_2ed2357c_4_k_cu_0e912a334cuda3std6ranges3__45__cpo9iter_moveE
	.align		8
        /*0080*/ 	.dword	_ZN34_INTERNAL_2ed2357c_4_k_cu_0e912a334cuda3std6ranges3__45__cpo5beginE
	.align		8
        /*0088*/ 	.dword	_ZN34_INTERNAL_2ed2357c_4_k_cu_0e912a334cuda3std6ranges3__45__cpo3endE
	.align		8
        /*0090*/ 	.dword	_ZN34_INTERNAL_2ed2357c_4_k_cu_0e912a334cuda3std6ranges3__45__cpo6cbeginE
	.align		8
        /*0098*/ 	.dword	_ZN34_INTERNAL_2ed2357c_4_k_cu_0e912a334cuda3std6ranges3__45__cpo4cendE
	.align		8
        /*00a0*/ 	.dword	_ZN34_INTERNAL_2ed2357c_4_k_cu_0e912a334cuda3std6ranges3__45__cpo7advanceE
	.align		8
        /*00a8*/ 	.dword	_ZN34_INTERNAL_2ed2357c_4_k_cu_0e912a334cuda3std6ranges3__45__cpo9iter_swapE
	.align		8
        /*00b0*/ 	.dword	_ZN34_INTERNAL_2ed2357c_4_k_cu_0e912a334cuda3std6ranges3__45__cpo4nextE
	.align		8
        /*00b8*/ 	.dword	_ZN34_INTERNAL_2ed2357c_4_k_cu_0e912a334cuda3std6ranges3__45__cpo4prevE
	.align		8
        /*00c0*/ 	.dword	_ZN34_INTERNAL_2ed2357c_4_k_cu_0e912a334cuda3std6ranges3__45__cpo4dataE
	.align		8
        /*00c8*/ 	.dword	_ZN34_INTERNAL_2ed2357c_4_k_cu_0e912a334cuda3std6ranges3__45__cpo5cdataE
	.align		8
        /*00d0*/ 	.dword	_ZN34_INTERNAL_2ed2357c_4_k_cu_0e912a334cuda3std6ranges3__45__cpo4sizeE
	.align		8
        /*00d8*/ 	.dword	_ZN34_INTERNAL_2ed2357c_4_k_cu_0e912a334cuda3std6ranges3__45__cpo5ssizeE
	.align		8
        /*00e0*/ 	.dword	_ZN34_INTERNAL_2ed2357c_4_k_cu_0e912a334cuda3std6ranges3__45__cpo8distanceE
	.align		8
        /*00e8*/ 	.dword	_ZN34_INTERNAL_2ed2357c_4_k_cu_0e912a336thrust24THRUST_300001_SM_1000_NS6system6detail10sequential3seqE
	.align		8
        /*00f0*/ 	.dword	_ZN34_INTERNAL_2ed2357c_4_k_cu_0e912a336thrust24THRUST_300001_SM_1000_NS12placeholders2_1E
	.align		8
        /*00f8*/ 	.dword	_ZN34_INTERNAL_2ed2357c_4_k_cu_0e912a336thrust24THRUST_300001_SM_1000_NS12placeholders2_2E
	.align		8
        /*0100*/ 	.dword	_ZN34_INTERNAL_2ed2357c_4_k_cu_0e912a336thrust24THRUST_300001_SM_1000_NS12placeholders2_3E
	.align		8
        /*0108*/ 	.dword	_ZN34_INTERNAL_2ed2357c_4_k_cu_0e912a336thrust24THRUST_300001_SM_1000_NS12placeholders2_4E
	.align		8
        /*0110*/ 	.dword	_ZN34_INTERNAL_2ed2357c_4_k_cu_0e912a336thrust24THRUST_300001_SM_1000_NS12placeholders2_5E
	.align		8
        /*0118*/ 	.dword	_ZN34_INTERNAL_2ed2357c_4_k_cu_0e912a336thrust24THRUST_300001_SM_1000_NS12placeholders2_6E
	.align		8
        /*0120*/ 	.dword	_ZN34_INTERNAL_2ed2357c_4_k_cu_0e912a336thrust24THRUST_300001_SM_1000_NS12placeholders2_7E
	.align		8
        /*0128*/ 	.dword	_ZN34_INTERNAL_2ed2357c_4_k_cu_0e912a336thrust24THRUST_300001_SM_1000_NS12placeholders2_8E
	.align		8
        /*0130*/ 	.dword	_ZN34_INTERNAL_2ed2357c_4_k_cu_0e912a336thrust24THRUST_300001_SM_1000_NS12placeholders2_9E
	.align		8
        /*0138*/ 	.dword	_ZN34_INTERNAL_2ed2357c_4_k_cu_0e912a336thrust24THRUST_300001_SM_1000_NS12placeholders3_10E


//--------------------- .text._ZN3cub18CUB_300001_SM_10006detail11EmptyKernelIvEEvv --------------------------
	.section	.text._ZN3cub18CUB_300001_SM_10006detail11EmptyKernelIvEEvv,"ax",@progbits
	.align	128
        .global         _ZN3cub18CUB_300001_SM_10006detail11EmptyKernelIvEEvv
        .type           _ZN3cub18CUB_300001_SM_10006detail11EmptyKernelIvEEvv,@function
        .size           _ZN3cub18CUB_300001_SM_10006detail11EmptyKernelIvEEvv,(.L_x_69 - _ZN3cub18CUB_300001_SM_10006detail11EmptyKernelIvEEvv)
        .other          _ZN3cub18CUB_300001_SM_10006detail11EmptyKernelIvEEvv,@"STO_CUDA_ENTRY STV_DEFAULT"
_ZN3cub18CUB_300001_SM_10006detail11EmptyKernelIvEEvv:
.text._ZN3cub18CUB_300001_SM_10006detail11EmptyKernelIvEEvv:
[----:B------:R-:W-:Y:S01]  /*0000*/  LDC R1, c[0x0][0x37c] ;  /* 0x0000df00ff017b82 */ /* 0x000fe20000000800 */
[----:B------:R-:W-:Y:S05]  /*0010*/  EXIT ;  /* 0x000000000000794d */ /* 0x000fea0003800000 */
.L_x_0:
[----:B------:R-:W-:-:S00]  /*0020*/  BRA `(.L_x_0) ;  /* 0xfffffffc00fc7947 */ /* 0x000fc0000383ffff */
[----:B------:R-:W-:-:S00]  /*0030*/  NOP ;  /* 0x0000000000007918 */ /* 0x000fc00000000000 */
        /* <DEDUP_REMOVED lines=12> */
.L_x_69:


//--------------------- .text._Z33heapBasedButterflyCounting_byWarpPxPiiiPyS0_S0_ii --------------------------
	.section	.text._Z33heapBasedButterflyCounting_byWarpPxPiiiPyS0_S0_ii,"ax",@progbits
	.align	128
        .global         _Z33heapBasedButterflyCounting_byWarpPxPiiiPyS0_S0_ii
        .type           _Z33heapBasedButterflyCounting_byWarpPxPiiiPyS0_S0_ii,@function
        .size           _Z33heapBasedButterflyCounting_byWarpPxPiiiPyS0_S0_ii,(.L_x_70 - _Z33heapBasedButterflyCounting_byWarpPxPiiiPyS0_S0_ii)
        .other          _Z33heapBasedButterflyCounting_byWarpPxPiiiPyS0_S0_ii,@"STO_CUDA_ENTRY STV_DEFAULT"
_Z33heapBasedButterflyCounting_byWarpPxPiiiPyS0_S0_ii:
.text._Z33heapBasedButterflyCounting_byWarpPxPiiiPyS0_S0_ii:
[----:B------:R-:W-:Y:S01]  /*0000*/  LDC R1, c[0x0][0x37c] ;  /* 0x0000df00ff017b82 */ /* 0x000fe20000000800 */
[----:B------:R-:W0:Y:S01]  /*0010*/  S2R R13, SR_TID.X ;  /* 0x00000000000d7919 */ /* 0x000e220000002100 */
[----:B------:R-:W1:Y:S01]  /*0020*/  LDCU UR4, c[0x0][0x360] ;  /* 0x00006c00ff0477ac */ /* 0x000e620008000800 */
[----:B------:R-:W-:Y:S01]  /*0030*/  BSSY B0, `(.L_x_1) ;  /* 0x00000c8000007945 */ /* 0x000fe20003800000 */
[----:B------:R-:W-:Y:S01]  /*0040*/  IMAD.MOV.U32 R19, RZ, RZ, RZ ;  /* 0x000000ffff137224 */ /* 0x000fe200078e00ff */
[----:B------:R-:W2:Y:S01]  /*0050*/  S2R R5, SR_CTAID.X ;  /* 0x0000000000057919 */ /* 0x000ea20000002500 */
[----:B------:R-:W3:Y:S01]  /*0060*/  LDCU.64 UR6, c[0x0][0x3b0] ;  /* 0x00007600ff0677ac */ /* 0x000ee20008000a00 */
[----:B------:R-:W-:Y:S01]  /*0070*/  IMAD.MOV.U32 R17, RZ, RZ, RZ ;  /* 0x000000ffff117224 */ /* 0x000fe200078e00ff */
[----:B------:R-:W4:Y:S01]  /*0080*/  LDCU.64 UR8, c[0x0][0x358] ;  /* 0x00006b00ff0877ac */ /* 0x000f220008000a00 */
[----:B-1----:R-:W-:Y:S01]  /*0090*/  USHF.R.U32.HI UR4, URZ, 0x5, UR4 ;  /* 0x00000005ff047899 */ /* 0x002fe20008011604 */
[----:B0-----:R-:W-:-:S02]  /*00a0*/  ISETP.NE.AND P0, PT, R13, RZ, PT ;  /* 0x000000ff0d00720c */ /* 0x001fc40003f05270 */
[----:B------:R-:W-:-:S05]  /*00b0*/  SHF.R.U32.HI R2, RZ, 0x5, R13 ;  /* 0x00000005ff027819 */ /* 0x000fca000001160d */
[----:B--2---:R-:W-:-:S04]  /*00c0*/  IMAD R2, R5, UR4, R2 ;  /* 0x0000000405027c24 */ /* 0x004fc8000f8e0202 */
[----:B---3--:R-:W-:Y:S02]  /*00d0*/  VIADD R15, R2, UR6 ;  /* 0x00000006020f7c36 */ /* 0x008fe40008000000 */
[----:B------:R-:W0:Y:S01]  /*00e0*/  @!P0 S2R R3, SR_CgaCtaId ;  /* 0x0000000000038919 */ /* 0x000e220000008800 */
[----:B------:R-:W-:-:S04]  /*00f0*/  @!P0 MOV R0, 0x400 ;  /* 0x0000040000008802 */ /* 0x000fc80000000f00 */
[----:B0-----:R-:W-:-:S05]  /*0100*/  @!P0 LEA R0, R3, R0, 0x18 ;  /* 0x0000000003008211 */ /* 0x001fca00078ec0ff */
[----:B------:R0:W-:Y:S01]  /*0110*/  @!P0 STS.64 [R0], RZ ;  /* 0x000000ff00008388 */ /* 0x0001e20000000a00 */
[----:B------:R-:W-:-:S13]  /*0120*/  ISETP.GE.AND P0, PT, R15, UR7, PT ;  /* 0x000000070f007c0c */ /* 0x000fda000bf06270 */
[----:B0---4-:R-:W-:Y:S05]  /*0130*/  @P0 BRA `(.L_x_2) ;  /* 0x0000000800dc0947 */ /* 0x011fea0003800000 */
[----:B------:R-:W0:Y:S01]  /*0140*/  LDC R12, c[0x0][0x370] ;  /* 0x0000dc00ff0c7b82 */ /* 0x000e220000000800 */
[----:B------:R-:W-:Y:S01]  /*0150*/  LOP3.LUT R13, R13, 0x1f, RZ, 0xc0, !PT ;  /* 0x0000001f0d0d7812 */ /* 0x000fe200078ec0ff */
[----:B------:R-:W-:Y:S02]  /*0160*/  IMAD.MOV.U32 R19, RZ, RZ, RZ ;  /* 0x000000ffff137224 */ /* 0x000fe400078e00ff */
[----:B------:R-:W-:Y:S02]  /*0170*/  IMAD.MOV.U32 R17, RZ, RZ, RZ ;  /* 0x000000ffff117224 */ /* 0x000fe400078e00ff */
[----:B0-----:R-:W-:-:S07]  /*0180*/  IMAD R12, R12, UR4, RZ ;  /* 0x000000040c0c7c24 */ /* 0x001fce000f8e02ff */
.L_x_19:
[----:B------:R-:W0:Y:S02]  /*0190*/  LDC.64 R6, c[0x0][0x380] ;  /* 0x0000e000ff067b82 */ /* 0x000e240000000a00 */
[----:B0-----:R-:W-:-:S05]  /*01a0*/  IMAD.WIDE R6, R15, 0x8, R6 ;  /* 0x000000080f067825 */ /* 0x001fca00078e0206 */
[----:B------:R-:W2:Y:S04]  /*01b0*/  LDG.E R14, desc[UR8][R6.64] ;  /* 0x00000008060e7981 */ /* 0x000ea8000c1e1900 */
[----:B------:R-:W3:Y:S01]  /*01c0*/  LDG.E.64 R2, desc[UR8][R6.64+0x8] ;  /* 0x0000080806027981 */ /* 0x000ee2000c1e1b00 */
[----:B------:R-:W-:Y:S01]  /*01d0*/  BSSY.RECONVERGENT B1, `(.L_x_3) ;  /* 0x000005b000017945 */ /* 0x000fe20003800200 */
[----:B------:R-:W-:Y:S02]  /*01e0*/  IMAD.MOV.U32 R11, RZ, RZ, 0x7ffffff9 ;  /* 0x7ffffff9ff0b7424 */ /* 0x000fe400078e00ff */
[----:B--2---:R-:W-:-:S05]  /*01f0*/  IMAD.IADD R14, R13, 0x1, R14 ;  /* 0x000000010d0e7824 */ /* 0x004fca00078e020e */
[----:B------:R-:W-:Y:S02]  /*0200*/  SHF.R.S32.HI R21, RZ, 0x1f, R14 ;  /* 0x0000001fff157819 */ /* 0x000fe4000001140e */
[----:B---3--:R-:W-:-:S04]  /*0210*/  ISETP.GT.U32.AND P0, PT, R2, R14, PT ;  /* 0x0000000e0200720c */ /* 0x008fc80003f04070 */
[----:B------:R-:W-:-:S13]  /*0220*/  ISETP.GT.AND.EX P0, PT, R3, R21, PT, P0 ;  /* 0x000000150300720c */ /* 0x000fda0003f04300 */
[----:B------:R-:W-:Y:S05]  /*0230*/  @!P0 BRA `(.L_x_4) ;  /* 0x0000000400508947 */ /* 0x000fea0003800000 */
[----:B------:R-:W-:Y:S01]  /*0240*/  BSSY.RECONVERGENT B2, `(.L_x_5) ;  /* 0x0000051000027945 */ /* 0x000fe20003800200 */
[----:B------:R-:W-:Y:S02]  /*0250*/  IMAD.MOV.U32 R16, RZ, RZ, R21 ;  /* 0x000000ffff107224 */ /* 0x000fe400078e0015 */
[----:B------:R-:W-:Y:S02]  /*0260*/  IMAD.MOV.U32 R21, RZ, RZ, R14 ;  /* 0x000000ffff157224 */ /* 0x000fe400078e000e */
[----:B------:R-:W-:-:S07]  /*0270*/  IMAD.MOV.U32 R11, RZ, RZ, 0x7ffffff9 ;  /* 0x7ffffff9ff0b7424 */ /* 0x000fce00078e00ff */
.L_x_9:
[----:B------:R-:W0:Y:S02]  /*0280*/  LDC.64 R6, c[0x0][0x388] ;  /* 0x0000e200ff067b82 */ /* 0x000e240000000a00 */
[----:B0-----:R-:W-:-:S04]  /*0290*/  LEA R22, P0, R21, R6, 0x2 ;  /* 0x0000000615167211 */ /* 0x001fc800078010ff */
[----:B------:R-:W-:Y:S02]  /*02a0*/  LEA.HI.X R23, R21, R7, R16, 0x2, P0 ;  /* 0x0000000715177211 */ /* 0x000fe400000f1410 */
[----:B------:R-:W0:Y:S03]  /*02b0*/  LDC.64 R20, c[0x0][0x380] ;  /* 0x0000e000ff147b82 */ /* 0x000e260000000a00 */
[----:B------:R-:W0:Y:S02]  /*02c0*/  LDG.E R16, desc[UR8][R22.64] ;  /* 0x0000000816107981 */ /* 0x000e24000c1e1900 */
[----:B0-----:R-:W-:-:S05]  /*02d0*/  IMAD.WIDE R20, R16, 0x8, R20 ;  /* 0x0000000810147825 */ /* 0x001fca00078e0214 */
[----:B------:R-:W2:Y:S04]  /*02e0*/  LDG.E.64 R8, desc[UR8][R20.64] ;  /* 0x0000000814087981 */ /* 0x000ea8000c1e1b00 */
[----:B------:R-:W3:Y:S01]  /*02f0*/  LDG.E.64 R4, desc[UR8][R20.64+0x8] ;  /* 0x0000080814047981 */ /* 0x000ee2000c1e1b00 */
[----:B------:R-:W-:Y:S01]  /*0300*/  BSSY.RECONVERGENT B3, `(.L_x_6) ;  /* 0x0000039000037945 */ /* 0x000fe20003800200 */
[C---:B--2---:R-:W-:Y:S01]  /*0310*/  IMAD.SHL.U32 R25, R8.reuse, 0x4, RZ ;  /* 0x0000000408197824 */ /* 0x044fe200078e00ff */
[C---:B------:R-:W-:Y:S02]  /*0320*/  SHF.L.U64.HI R0, R8.reuse, 0x2, R9 ;  /* 0x0000000208007819 */ /* 0x040fe40000010209 */
[----:B---3--:R-:W-:Y:S02]  /*0330*/  ISETP.GE.U32.AND P0, PT, R8, R4, PT ;  /* 0x000000040800720c */ /* 0x008fe40003f06070 */
[----:B------:R-:W-:-:S02]  /*0340*/  IADD3 R8, P1, PT, R25, R6, RZ ;  /* 0x0000000619087210 */ /* 0x000fc40007f3e0ff */
[----:B------:R-:W-:-:S03]  /*0350*/  ISETP.GE.AND.EX P0, PT, R9, R5, PT, P0 ;  /* 0x000000050900720c */ /* 0x000fc60003f06300 */
[----:B------:R-:W-:Y:S02]  /*0360*/  IMAD.X R0, R0, 0x1, R7, P1 ;  /* 0x0000000100007824 */ /* 0x000fe400008e0607 */
[----:B------:R-:W-:Y:S02]  /*0370*/  IMAD.MOV.U32 R10, RZ, RZ, R8 ;  /* 0x000000ffff0a7224 */ /* 0x000fe400078e0008 */
[----:B------:R-:W-:-:S06]  /*0380*/  IMAD.MOV.U32 R9, RZ, RZ, R0 ;  /* 0x000000ffff097224 */ /* 0x000fcc00078e0000 */
[----:B-----5:R-:W-:Y:S05]  /*0390*/  @P0 BRA `(.L_x_7) ;  /* 0x0000000000bc0947 */ /* 0x020fea0003800000 */
[C---:B------:R-:W-:Y:S01]  /*03a0*/  LEA R6, P0, R4.reuse, R6, 0x2 ;  /* 0x0000000604067211 */ /* 0x040fe200078010ff */
[----:B------:R-:W-:Y:S01]  /*03b0*/  IMAD.MOV.U32 R21, RZ, RZ, R8 ;  /* 0x000000ffff157224 */ /* 0x000fe200078e0008 */
[----:B------:R-:W-:Y:S01]  /*03c0*/  SHF.L.U64.HI R4, R4, 0x2, R5 ;  /* 0x0000000204047819 */ /* 0x000fe20000010205 */
[--C-:B------:R-:W-:Y:S01]  /*03d0*/  IMAD.MOV.U32 R8, RZ, RZ, R10.reuse ;  /* 0x000000ffff087224 */ /* 0x100fe200078e000a */
[----:B------:R-:W-:Y:S01]  /*03e0*/  VIMNMX R16, PT, PT, R16, R15, PT ;  /* 0x0000000f10107248 */ /* 0x000fe20003fe0100 */
[----:B------:R-:W-:Y:S02]  /*03f0*/  IMAD.MOV.U32 R22, RZ, RZ, R10 ;  /* 0x000000ffff167224 */ /* 0x000fe400078e000a */
[----:B------:R-:W-:Y:S02]  /*0400*/  IMAD.X R20, R4, 0x1, R7, P0 ;  /* 0x0000000104147824 */ /* 0x000fe400000e0607 */
[----:B------:R-:W-:Y:S02]  /*0410*/  IMAD.MOV.U32 R7, RZ, RZ, R0 ;  /* 0x000000ffff077224 */ /* 0x000fe400078e0000 */
[----:B------:R-:W-:-:S02]  /*0420*/  IMAD.MOV.U32 R0, RZ, RZ, R9 ;  /* 0x000000ffff007224 */ /* 0x000fc400078e0009 */
[----:B------:R-:W-:Y:S02]  /*0430*/  IMAD.MOV.U32 R18, RZ, RZ, R9 ;  /* 0x000000ffff127224 */ /* 0x000fe400078e0009 */
[----:B------:R-:W-:Y:S02]  /*0440*/  IMAD.MOV.U32 R23, RZ, RZ, R6 ;  /* 0x000000ffff177224 */ /* 0x000fe400078e0006 */
[----:B------:R-:W-:-:S07]  /*0450*/  IMAD.MOV.U32 R25, RZ, RZ, R20 ;  /* 0x000000ffff197224 */ /* 0x000fce00078e0014 */
.L_x_8:
[----:B------:R-:W-:-:S05]  /*0460*/  IADD3 R27, P0, PT, R6, -R21, RZ ;  /* 0x80000015061b7210 */ /* 0x000fca0007f1e0ff */
[----:B------:R-:W-:-:S05]  /*0470*/  IMAD.X R4, R20, 0x1, ~R7, P0 ;  /* 0x0000000114047824 */ /* 0x000fca00000e0e07 */
[----:B------:R-:W-:-:S04]  /*0480*/  SHF.R.S64 R27, R27, 0x2, R4 ;  /* 0x000000021b1b7819 */ /* 0x000fc80000001004 */
[----:B------:R-:W-:-:S04]  /*0490*/  LEA.HI R27, P0, R4, R27, RZ, 0x1 ;  /* 0x0000001b041b7211 */ /* 0x000fc800078108ff */
[----:B------:R-:W-:Y:S01]  /*04a0*/  LEA.HI.X.SX32 R4, R4, RZ, 0x1e, P0 ;  /* 0x000000ff04047211 */ /* 0x000fe200000ff6ff */
[----:B------:R-:W-:-:S03]  /*04b0*/  IMAD.SHL.U32 R29, R27, 0x2, RZ ;  /* 0x000000021b1d7824 */ /* 0x000fc600078e00ff */
[----:B------:R-:W-:Y:S02]  /*04c0*/  SHF.L.U64.HI R27, R27, 0x1, R4 ;  /* 0x000000011b1b7819 */ /* 0x000fe40000010204 */
[----:B------:R-:W-:-:S04]  /*04d0*/  LOP3.LUT R29, R29, 0xfffffffc, RZ, 0xc0, !PT ;  /* 0xfffffffc1d1d7812 */ /* 0x000fc800078ec0ff */
[----:B------:R-:W-:-:S05]  /*04e0*/  IADD3 R4, P0, PT, R22, R29, RZ ;  /* 0x0000001d16047210 */ /* 0x000fca0007f1e0ff */
[----:B------:R-:W-:-:S05]  /*04f0*/  IMAD.X R5, R18, 0x1, R27, P0 ;  /* 0x0000000112057824 */ /* 0x000fca00000e061b */
[----:B------:R-:W2:Y:S02]  /*0500*/  LDG.E R24, desc[UR8][R4.64] ;  /* 0x0000000804187981 */ /* 0x000ea4000c1e1900 */
[----:B--2---:R-:W-:Y:S02]  /*0510*/  ISETP.GE.AND P1, PT, R24, R16, PT ;  /* 0x000000101800720c */ /* 0x004fe40003f26270 */
[----:B------:R-:W-:-:S04]  /*0520*/  IADD3 R24, P0, PT, R4, 0x4, RZ ;  /* 0x0000000404187810 */ /* 0x000fc80007f1e0ff */
[----:B------:R-:W-:Y:S01]  /*0530*/  SEL R22, R24, R22, !P1 ;  /* 0x0000001618167207 */ /* 0x000fe20004800000 */
[----:B------:R-:W-:-:S05]  /*0540*/  IMAD.X R26, RZ, RZ, R5, P0 ;  /* 0x000000ffff1a7224 */ /* 0x000fca00000e0605 */
[----:B------:R-:W-:Y:S02]  /*0550*/  SEL R18, R26, R18, !P1 ;  /* 0x000000121a127207 */ /* 0x000fe40004800000 */
[-C--:B------:R-:W-:Y:S02]  /*0560*/  IADD3 R26, P0, PT, R8, R29.reuse, RZ ;  /* 0x0000001d081a7210 */ /* 0x080fe40007f1e0ff */
[----:B------:R-:W-:Y:S02]  /*0570*/  IADD3 R29, P3, PT, R21, R29, RZ ;  /* 0x0000001d151d7210 */ /* 0x000fe40007f7e0ff */
[----:B------:R-:W-:Y:S02]  /*0580*/  IADD3 R24, P2, PT, R26, 0x4, RZ ;  /* 0x000000041a187810 */ /* 0x000fe40007f5e0ff */
[----:B------:R-:W-:Y:S02]  /*0590*/  SEL R23, R23, R26, !P1 ;  /* 0x0000001a17177207 */ /* 0x000fe40004800000 */
[----:B------:R-:W-:Y:S01]  /*05a0*/  SEL R8, R24, R8, !P1 ;  /* 0x0000000818087207 */ /* 0x000fe20004800000 */
[--C-:B------:R-:W-:Y:S01]  /*05b0*/  IMAD.X R24, R0, 0x1, R27.reuse, P0 ;  /* 0x0000000100187824 */ /* 0x100fe200000e061b */
[----:B------:R-:W-:Y:S01]  /*05c0*/  SEL R6, R6, R29, !P1 ;  /* 0x0000001d06067207 */ /* 0x000fe20004800000 */
[----:B------:R-:W-:Y:S01]  /*05d0*/  IMAD.X R27, R7, 0x1, R27, P3 ;  /* 0x00000001071b7824 */ /* 0x000fe200018e061b */
[----:B------:R-:W-:Y:S01]  /*05e0*/  ISETP.GE.U32.AND P0, PT, R8, R23, PT ;  /* 0x000000170800720c */ /* 0x000fe20003f06070 */
[----:B------:R-:W-:Y:S01]  /*05f0*/  IMAD.X R5, RZ, RZ, R24, P2 ;  /* 0x000000ffff057224 */ /* 0x000fe200010e0618 */
[----:B------:R-:W-:-:S02]  /*0600*/  SEL R25, R25, R24, !P1 ;  /* 0x0000001819197207 */ /* 0x000fc40004800000 */
[----:B------:R-:W-:Y:S02]  /*0610*/  IADD3 R4, P2, PT, R29, 0x4, RZ ;  /* 0x000000041d047810 */ /* 0x000fe40007f5e0ff */
[----:B------:R-:W-:Y:S02]  /*0620*/  SEL R0, R5, R0, !P1 ;  /* 0x0000000005007207 */ /* 0x000fe40004800000 */
[----:B------:R-:W-:Y:S01]  /*0630*/  SEL R21, R4, R21, !P1 ;  /* 0x0000001504157207 */ /* 0x000fe20004800000 */
[----:B------:R-:W-:Y:S01]  /*0640*/  IMAD.X R4, RZ, RZ, R27, P2 ;  /* 0x000000ffff047224 */ /* 0x000fe200010e061b */
[----:B------:R-:W-:Y:S02]  /*0650*/  ISETP.GE.U32.AND.EX P0, PT, R0, R25, PT, P0 ;  /* 0x000000190000720c */ /* 0x000fe40003f06100 */
[----:B------:R-:W-:Y:S02]  /*0660*/  SEL R20, R20, R27, !P1 ;  /* 0x0000001b14147207 */ /* 0x000fe40004800000 */
[----:B------:R-:W-:-:S09]  /*0670*/  SEL R7, R4, R7, !P1 ;  /* 0x0000000704077207 */ /* 0x000fd20004800000 */
[----:B------:R-:W-:Y:S05]  /*0680*/  @!P0 BRA `(.L_x_8) ;  /* 0xfffffffc00748947 */ /* 0x000fea000383ffff */
.L_x_7:
[----:B------:R-:W-:Y:S05]  /*0690*/  BSYNC.RECONVERGENT B3 ;  /* 0x0000000000037941 */ /* 0x000fea0003800200 */
.L_x_6:
[----:B------:R-:W-:-:S04]  /*06a0*/  ISETP.GE.U32.AND P0, PT, R10, R8, PT ;  /* 0x000000080a00720c */ /* 0x000fc80003f06070 */
[----:B------:R-:W-:Y:S01]  /*06b0*/  ISETP.GE.U32.AND.EX P0, PT, R9, R0, PT, P0 ;  /* 0x000000000900720c */ /* 0x000fe20003f06100 */
[----:B------:R-:W-:-:S05]  /*06c0*/  VIADD R21, R14, 0x20 ;  /* 0x000000200e157836 */ /* 0x000fca0000000000 */
[----:B------:R-:W-:-:S07]  /*06d0*/  SHF.R.S32.HI R16, RZ, 0x1f, R21 ;  /* 0x0000001fff107819 */ /* 0x000fce0000011415 */
[----:B------:R-:W-:Y:S02]  /*06e0*/  @!P0 IMAD.MOV.U32 R4, RZ, RZ, R10 ;  /* 0x000000ffff048224 */ /* 0x000fe400078e000a */
[----:B------:R-:W-:-:S05]  /*06f0*/  @!P0 IMAD.MOV.U32 R5, RZ, RZ, R9 ;  /* 0x000000ffff058224 */ /* 0x000fca00078e0009 */
[----:B------:R0:W5:Y:S01]  /*0700*/  @!P0 LDG.E R11, desc[UR8][R4.64] ;  /* 0x00000008040b8981 */ /* 0x000162000c1e1900 */
[----:B------:R-:W-:Y:S01]  /*0710*/  ISETP.GT.U32.AND P0, PT, R2, R21, PT ;  /* 0x000000150200720c */ /* 0x000fe20003f04070 */
[----:B------:R-:W-:-:S03]  /*0720*/  IMAD.MOV.U32 R14, RZ, RZ, R21 ;  /* 0x000000ffff0e7224 */ /* 0x000fc600078e0015 */
[----:B------:R-:W-:-:S13]  /*0730*/  ISETP.GT.AND.EX P0, PT, R3, R16, PT, P0 ;  /* 0x000000100300720c */ /* 0x000fda0003f04300 */
[----:B0-----:R-:W-:Y:S05]  /*0740*/  @P0 BRA `(.L_x_9) ;  /* 0xfffffff800cc0947 */ /* 0x001fea000383ffff */
[----:B------:R-:W-:Y:S05]  /*0750*/  BSYNC.RECONVERGENT B2 ;  /* 0x0000000000027941 */ /* 0x000fea0003800200 */
.L_x_5:
[----:B------:R-:W-:Y:S02]  /*0760*/  IMAD.MOV.U32 R4, RZ, RZ, R10 ;  /* 0x000000ffff047224 */ /* 0x000fe400078e000a */
[----:B------:R-:W-:-:S07]  /*0770*/  IMAD.MOV.U32 R5, RZ, RZ, R9 ;  /* 0x000000ffff057224 */ /* 0x000fce00078e0009 */
.L_x_4:
[----:B------:R-:W-:Y:S05]  /*0780*/  BSYNC.RECONVERGENT B1 ;  /* 0x0000000000017941 */ /* 0x000fea0003800200 */
.L_x_3:
[----:B------:R-:W-:Y:S02]  /*0790*/  IMAD.MOV.U32 R3, RZ, RZ, 0x1 ;  /* 0x00000001ff037424 */ /* 0x000fe400078e00ff */
[----:B------:R-:W-:-:S07]  /*07a0*/  IMAD.MOV.U32 R2, RZ, RZ, -0x1 ;  /* 0xffffffffff027424 */ /* 0x000fce00078e00ff */
.L_x_18:
[----:B------:R-:W-:-:S03]  /*07b0*/  UMOV UR5, 0xffffffff ;  /* 0xffffffff00057882 */ /* 0x000fc60000000000 */
[----:B01----:R-:W-:Y:S05]  /*07c0*/  BRA.DIV UR5, `(.L_x_10) ;  /* 0x0000000605947947 */ /* 0x003fea000b800000 */
[----:B-----5:R-:W0:Y:S01]  /*07d0*/  SHFL.DOWN PT, R16, R11, 0x10, 0x1f ;  /* 0x0a001f000b107f89 */ /* 0x020e2200000e0000 */
[----:B------:R-:W-:-:S03]  /*07e0*/  NOP ;  /* 0x0000000000007918 */ /* 0x000fc60000000000 */
[----:B------:R-:W1:Y:S01]  /*07f0*/  SHFL.DOWN PT, R18, R13, 0x10, 0x1f ;  /* 0x0a001f000d127f89 */ /* 0x000e6200000e0000 */
[----:B0-----:R-:W-:Y:S02]  /*0800*/  VIMNMX R20, PT, PT, R11, R16, PT ;  /* 0x000000100b147248 */ /* 0x001fe40003fe0100 */
[----:B------:R-:W-:-:S03]  /*0810*/  ISETP.GE.AND P0, PT, R16, R11, PT ;  /* 0x0000000b1000720c */ /* 0x000fc60003f06270 */
[----:B------:R-:W0:Y:S01]  /*0820*/  SHFL.DOWN PT, R23, R20, 0x8, 0x1f ;  /* 0x09001f0014177f89 */ /* 0x000e2200000e0000 */
[----:B-1----:R-:W-:-:S05]  /*0830*/  SEL R18, R18, R13, !P0 ;  /* 0x0000000d12127207 */ /* 0x002fca0004000000 */
        /* <DEDUP_REMOVED lines=16> */
[----:B0-----:R-:W-:Y:S02]  /*0940*/  ISETP.GE.AND P0, PT, R23, R18, PT ;  /* 0x000000121700720c */ /* 0x001fe40003f06270 */
[----:B------:R-:W-:Y:S02]  /*0950*/  VIMNMX R23, PT, PT, R18, R23, PT ;  /* 0x0000001712177248 */ /* 0x000fe40003fe0100 */
[----:B-1----:R-:W-:-:S09]  /*0960*/  SEL R16, R16, R27, !P0 ;  /* 0x0000001b10107207 */ /* 0x002fd20004000000 */
.L_x_34:
[----:B------:R-:W-:Y:S01]  /*0970*/  ISETP.NE.AND P0, PT, R13, RZ, PT ;  /* 0x000000ff0d00720c */ /* 0x000fe20003f05270 */
[----:B------:R-:W-:Y:S01]  /*0980*/  BSSY.RECONVERGENT B1, `(.L_x_11) ;  /* 0x0000011000017945 */ /* 0x000fe20003800200 */
[----:B------:R-:W-:-:S11]  /*0990*/  IMAD.MOV.U32 R7, RZ, RZ, RZ ;  /* 0x000000ffff077224 */ /* 0x000fd600078e00ff */
[----:B------:R-:W-:Y:S05]  /*09a0*/  @P0 BRA `(.L_x_12) ;  /* 0x0000000000380947 */ /* 0x000fea0003800000 */
[----:B------:R-:W-:Y:S01]  /*09b0*/  ISETP.NE.AND P0, PT, R23, 0x7ffffff9, PT ;  /* 0x7ffffff91700780c */ /* 0x000fe20003f05270 */
[----:B------:R-:W-:-:S12]  /*09c0*/  IMAD.MOV.U32 R7, RZ, RZ, 0x1 ;  /* 0x00000001ff077424 */ /* 0x000fd800078e00ff */
[----:B------:R-:W-:Y:S05]  /*09d0*/  @!P0 BRA `(.L_x_12) ;  /* 0x00000000002c8947 */ /* 0x000fea0003800000 */
[----:B------:R-:W-:Y:S01]  /*09e0*/  ISETP.NE.AND P0, PT, R23, R2, PT ;  /* 0x000000021700720c */ /* 0x000fe20003f05270 */
[----:B------:R-:W-:-:S12]  /*09f0*/  IMAD.MOV.U32 R7, RZ, RZ, RZ ;  /* 0x000000ffff077224 */ /* 0x000fd800078e00ff */
[----:B------:R-:W-:Y:S02]  /*0a00*/  @!P0 VIADD R3, R3, 0x1 ;  /* 0x0000000103038836 */ /* 0x000fe40000000000 */
[----:B------:R-:W-:Y:S02]  /*0a10*/  @P0 IMAD.MOV.U32 R2, RZ, RZ, R23 ;  /* 0x000000ffff020224 */ /* 0x000fe400078e0017 */
[----:B------:R-:W-:-:S04]  /*0a20*/  @P0 VIADD R6, R3, 0xffffffff ;  /* 0xffffffff03060836 */ /* 0x000fc80000000000 */
[----:B------:R-:W-:Y:S02]  /*0a30*/  @P0 IMAD R6, R3, R6, RZ ;  /* 0x0000000603060224 */ /* 0x000fe400078e02ff */
[----:B------:R-:W-:-:S03]  /*0a40*/  @P0 IMAD.MOV.U32 R3, RZ, RZ, 0x1 ;  /* 0x00000001ff030424 */ /* 0x000fc600078e00ff */
[----:B------:R-:W-:-:S04]  /*0a50*/  @P0 LEA.HI R6, R6, R6, RZ, 0x1 ;  /* 0x0000000606060211 */ /* 0x000fc800078f08ff */
[----:B------:R-:W-:-:S04]  /*0a60*/  @P0 SHF.R.S32.HI R6, RZ, 0x1, R6 ;  /* 0x00000001ff060819 */ /* 0x000fc80000011406 */
[----:B------:R-:W-:-:S04]  /*0a70*/  @P0 IADD3 R19, P1, PT, R6, R19, RZ ;  /* 0x0000001306130210 */ /* 0x000fc80007f3e0ff */
[----:B------:R-:W-:-:S09]  /*0a80*/  @P0 LEA.HI.X.SX32 R17, R6, R17, 0x1, P1 ;  /* 0x0000001106110211 */ /* 0x000fd200008f0eff */
.L_x_12:
[----:B------:R-:W-:Y:S05]  /*0a90*/  BSYNC.RECONVERGENT B1 ;  /* 0x0000000000017941 */ /* 0x000fea0003800200 */
.L_x_11:
[----:B------:R-:W-:-:S03]  /*0aa0*/  UMOV UR5, 0xffffffff ;  /* 0xffffffff00057882 */ /* 0x000fc60000000000 */
[----:B------:R-:W-:Y:S05]  /*0ab0*/  BRA.DIV UR5, `(.L_x_13) ;  /* 0x0000000a051c7947 */ /* 0x000fea000b800000 */
[----:B------:R-:W0:Y:S01]  /*0ac0*/  SHFL.IDX PT, R7, R7, RZ, 0x1f ;  /* 0x00001fff07077589 */ /* 0x000e2200000e0000 */
[----:B------:R-:W-:Y:S01]  /*0ad0*/  NOP ;  /* 0x0000000000007918 */ /* 0x000fe20000000000 */
.L_x_38:
[----:B0-----:R-:W-:-:S13]  /*0ae0*/  ISETP.NE.AND P0, PT, R7, RZ, PT ;  /* 0x000000ff0700720c */ /* 0x001fda0003f05270 */
[----:B------:R-:W-:Y:S05]  /*0af0*/  @P0 BRA `(.L_x_14) ;  /* 0x0000000000440947 */ /* 0x000fea0003800000 */
[----:B------:R-:W-:-:S03]  /*0b00*/  UMOV UR5, 0xffffffff ;  /* 0xffffffff00057882 */ /* 0x000fc60000000000 */
[----:B------:R-:W-:Y:S05]  /*0b10*/  BRA.DIV UR5, `(.L_x_15) ;  /* 0x0000000a05407947 */ /* 0x000fea000b800000 */
[----:B------:R0:W1:Y:S02]  /*0b20*/  SHFL.IDX PT, R6, R16, RZ, 0x1f ;  /* 0x00001fff10067589 */ /* 0x00006400000e0000 */
.L_x_41:
[----:B-1----:R-:W-:Y:S01]  /*0b30*/  ISETP.NE.AND P0, PT, R13, R6, PT ;  /* 0x000000060d00720c */ /* 0x002fe20003f05270 */
[----:B------:R-:W-:-:S12]  /*0b40*/  BSSY.RECONVERGENT B1, `(.L_x_16) ;  /* 0x000000b000017945 */ /* 0x000fd80003800200 */
[----:B------:R-:W-:Y:S05]  /*0b50*/  @P0 BRA `(.L_x_17) ;  /* 0x0000000000240947 */ /* 0x000fea0003800000 */
[----:B------:R-:W-:Y:S01]  /*0b60*/  IADD3 R10, P0, PT, R10, 0x4, RZ ;  /* 0x000000040a0a7810 */ /* 0x000fe20007f1e0ff */
[----:B------:R-:W-:Y:S01]  /*0b70*/  IMAD.MOV.U32 R11, RZ, RZ, 0x7ffffff9 ;  /* 0x7ffffff9ff0b7424 */ /* 0x000fe200078e00ff */
[----:B------:R-:W-:-:S03]  /*0b80*/  IADD3 R4, P1, PT, R4, 0x4, RZ ;  /* 0x0000000404047810 */ /* 0x000fc60007f3e0ff */
[----:B------:R-:W-:Y:S01]  /*0b90*/  IMAD.X R9, RZ, RZ, R9, P0 ;  /* 0x000000ffff097224 */ /* 0x000fe200000e0609 */
[----:B------:R-:W-:Y:S01]  /*0ba0*/  ISETP.GE.U32.AND P0, PT, R10, R8, PT ;  /* 0x000000080a00720c */ /* 0x000fe20003f06070 */
[----:B------:R-:W-:-:S03]  /*0bb0*/  IMAD.X R5, RZ, RZ, R5, P1 ;  /* 0x000000ffff057224 */ /* 0x000fc600008e0605 */
[----:B------:R-:W-:-:S13]  /*0bc0*/  ISETP.GE.U32.AND.EX P0, PT, R9, R0, PT, P0 ;  /* 0x000000000900720c */ /* 0x000fda0003f06100 */
[----:B------:R-:W-:Y:S05]  /*0bd0*/  @P0 BRA `(.L_x_17) ;  /* 0x0000000000040947 */ /* 0x000fea0003800000 */
[----:B------:R1:W5:Y:S02]  /*0be0*/  LDG.E R11, desc[UR8][R4.64] ;  /* 0x00000008040b7981 */ /* 0x000364000c1e1900 */
.L_x_17:
[----:B------:R-:W-:Y:S05]  /*0bf0*/  BSYNC.RECONVERGENT B1 ;  /* 0x0000000000017941 */ /* 0x000fea0003800200 */
.L_x_16:
[----:B------:R-:W-:Y:S05]  /*0c00*/  BRA `(.L_x_18) ;  /* 0xfffffff800e87947 */ /* 0x000fea000383ffff */
.L_x_14:
[----:B------:R-:W0:Y:S01]  /*0c10*/  LDCU UR5, c[0x0][0x3b4] ;  /* 0x00007680ff0577ac */ /* 0x000e220008000800 */
[C---:B------:R-:W-:Y:S02]  /*0c20*/  VIADD R2, R3.reuse, 0xffffffff ;  /* 0xffffffff03027836 */ /* 0x040fe40000000000 */
[----:B------:R-:W-:Y:S02]  /*0c30*/  IMAD.IADD R15, R12, 0x1, R15 ;  /* 0x000000010c0f7824 */ /* 0x000fe400078e020f */
[----:B------:R-:W-:-:S05]  /*0c40*/  IMAD R2, R3, R2, RZ ;  /* 0x0000000203027224 */ /* 0x000fca00078e02ff */
[----:B------:R-:W-:-:S04]  /*0c50*/  LEA.HI R2, R2, R2, RZ, 0x1 ;  /* 0x0000000202027211 */ /* 0x000fc800078f08ff */
[----:B------:R-:W-:Y:S02]  /*0c60*/  SHF.R.S32.HI R2, RZ, 0x1, R2 ;  /* 0x00000001ff027819 */ /* 0x000fe40000011402 */
[----:B0-----:R-:W-:Y:S02]  /*0c70*/  ISETP.GE.AND P0, PT, R15, UR5, PT ;  /* 0x000000050f007c0c */ /* 0x001fe4000bf06270 */
[----:B------:R-:W-:-:S04]  /*0c80*/  IADD3 R19, P1, PT, R2, R19, RZ ;  /* 0x0000001302137210 */ /* 0x000fc80007f3e0ff */
[----:B------:R-:W-:-:S07]  /*0c90*/  LEA.HI.X.SX32 R17, R2, R17, 0x1, P1 ;  /* 0x0000001102117211 */ /* 0x000fce00008f0eff */
[----:B------:R-:W-:Y:S05]  /*0ca0*/  @!P0 BRA `(.L_x_19) ;  /* 0xfffffff400388947 */ /* 0x000fea000383ffff */
.L_x_2:
[----:B------:R-:W-:Y:S05]  /*0cb0*/  BSYNC B0 ;  /* 0x0000000000007941 */ /* 0x000fea0003800000 */
.L_x_1:
[----:B------:R-:W0:Y:S02]  /*0cc0*/  S2R R0, SR_TID.X ;  /* 0x0000000000007919 */ /* 0x000e240000002100 */
[C---:B0-----:R-:W-:Y:S02]  /*0cd0*/  LOP3.LUT P0, RZ, R0.reuse, 0x1f, RZ, 0xc0, !PT ;  /* 0x0000001f00ff7812 */ /* 0x041fe4000780c0ff */
[----:B------:R-:W-:-:S11]  /*0ce0*/  ISETP.NE.AND P1, PT, R0, RZ, PT ;  /* 0x000000ff0000720c */ /* 0x000fd60003f25270 */
[----:B------:R-:W-:Y:S05]  /*0cf0*/  @P0 BRA `(.L_x_20) ;  /* 0x0000000000200947 */ /* 0x000fea0003800000 */
[----:B------:R-:W0:Y:S01]  /*0d00*/  S2R R3, SR_CgaCtaId ;  /* 0x0000000000037919 */ /* 0x000e220000008800 */
[----:B------:R-:W-:-:S04]  /*0d10*/  MOV R0, 0x400 ;  /* 0x0000040000007802 */ /* 0x000fc80000000f00 */
[----:B0-----:R-:W-:-:S07]  /*0d20*/  LEA R3, R3, R0, 0x18 ;  /* 0x0000000003037211 */ /* 0x001fce00078ec0ff */
.L_x_21:
[----:B------:R-:W0:Y:S02]  /*0d30*/  LDS.64 R4, [R3] ;  /* 0x0000000003047984 */ /* 0x000e240000000a00 */
[----:B0-----:R-:W-:-:S05]  /*0d40*/  IADD3 R6, P0, PT, R4, R19, RZ ;  /* 0x0000001304067210 */ /* 0x001fca0007f1e0ff */
[----:B------:R-:W-:-:S07]  /*0d50*/  IMAD.X R7, R5, 0x1, R17, P0 ;  /* 0x0000000105077824 */ /* 0x000fce00000e0611 */
[----:B------:R-:W0:Y:S02]  /*0d60*/  ATOMS.CAST.SPIN.64 P0, [R3], R4, R6 ;  /* 0x000000040300758d */ /* 0x000e240001800406 */
[----:B0-----:R-:W-:Y:S05]  /*0d70*/  @!P0 BRA `(.L_x_21) ;  /* 0xfffffffc00ec8947 */ /* 0x001fea000383ffff */
.L_x_20:
[----:B------:R-:W-:Y:S05]  /*0d80*/  WARPSYNC.ALL ;  /* 0x0000000000007948 */ /* 0x000fea0003800000 */
[----:B------:R-:W-:Y:S06]  /*0d90*/  BAR.SYNC.DEFER_BLOCKING 0x0 ;  /* 0x0000000000007b1d */ /* 0x000fec0000010000 */
[----:B------:R-:W-:Y:S05]  /*0da0*/  @P1 EXIT ;  /* 0x000000000000194d */ /* 0x000fea0003800000 */
[----:B------:R-:W0:Y:S01]  /*0db0*/  S2UR UR6, SR_CgaCtaId ;  /* 0x00000000000679c3 */ /* 0x000e220000008800 */
[----:B------:R-:W-:-:S07]  /*0dc0*/  UMOV UR5, 0x400 ;  /* 0x0000040000057882 */ /* 0x000fce0000000000 */
[----:B------:R-:W1:Y:S01]  /*0dd0*/  LDC.64 R4, c[0x0][0x398] ;  /* 0x0000e600ff047b82 */ /* 0x000e620000000a00 */
[----:B0-----:R-:W-:-:S09]  /*0de0*/  ULEA UR5, UR6, UR5, 0x18 ;  /* 0x0000000506057291 */ /* 0x001fd2000f8ec0ff */
[----:B------:R-:W1:Y:S04]  /*0df0*/  LDS.64 R2, [UR5] ;  /* 0x00000005ff027984 */ /* 0x000e680008000a00 */
[----:B-1----:R-:W-:Y:S01]  /*0e00*/  REDG.E.ADD.64.STRONG.GPU desc[UR8][R4.64], R2 ;  /* 0x000000020400798e */ /* 0x002fe2000c12e508 */
[----:B------:R-:W-:Y:S05]  /*0e10*/  EXIT ;  /* 0x000000000000794d */ /* 0x000fea0003800000 */
.L_x_10:
[----:B------:R-:W-:Y:S01]  /*0e20*/  BSSY B1, `(.L_x_22) ;  /* 0x0000008000017945 */ /* 0x000fe20003800000 */
[----:B-----5:R-:W-:Y:S02]  /*0e30*/  IMAD.MOV.U32 R21, RZ, RZ, R11 ;  /* 0x000000ffff157224 */ /* 0x020fe400078e000b */
[----:B------:R-:W-:Y:S02]  /*0e40*/  IMAD.MOV.U32 R14, RZ, RZ, 0x10 ;  /* 0x00000010ff0e7424 */ /* 0x000fe400078e00ff */
[----:B------:R-:W-:Y:S02]  /*0e50*/  IMAD.MOV.U32 R7, RZ, RZ, 0x1f ;  /* 0x0000001fff077424 */ /* 0x000fe400078e00ff */
[----:B------:R-:W-:-:S07]  /*0e60*/  IMAD.MOV.U32 R6, RZ, RZ, -0x1 ;  /* 0xffffffffff067424 */ /* 0x000fce00078e00ff */
[----:B------:R-:W-:Y:S05]  /*0e70*/  WARPSYNC.COLLECTIVE R6, `(.L_x_23) ;  /* 0x0000000006087348 */ /* 0x000fea0003c00000 */
[----:B------:R0:W1:Y:S02]  /*0e80*/  SHFL.DOWN P0, R26, R21, R14, R7 ;  /* 0x0800000e151a7389 */ /* 0x0000640000000007 */
[----:B01----:R-:W-:Y:S05]  /*0e90*/  ENDCOLLECTIVE ;  /* 0x000000000000791b */ /* 0x003fea0003800000 */
.L_x_23:
[----:B------:R-:W-:Y:S05]  /*0ea0*/  BSYNC B1 ;  /* 0x0000000000017941 */ /* 0x000fea0003800000 */
.L_x_22:
[----:B------:R-:W-:Y:S02]  /*0eb0*/  IMAD.MOV.U32 R21, RZ, RZ, R13 ;  /* 0x000000ffff157224 */ /* 0x000fe400078e000d */
[----:B------:R-:W-:Y:S02]  /*0ec0*/  IMAD.MOV.U32 R14, RZ, RZ, 0x10 ;  /* 0x00000010ff0e7424 */ /* 0x000fe400078e00ff */
[----:B------:R-:W-:Y:S02]  /*0ed0*/  IMAD.MOV.U32 R7, RZ, RZ, 0x1f ;  /* 0x0000001fff077424 */ /* 0x000fe400078e00ff */
[----:B------:R-:W-:Y:S02]  /*0ee0*/  IMAD.MOV.U32 R6, RZ, RZ, -0x1 ;  /* 0xffffffffff067424 */ /* 0x000fe400078e00ff */
[----:B------:R-:W-:-:S07]  /*0ef0*/  IMAD.MOV.U32 R16, RZ, RZ, R26 ;  /* 0x000000ffff107224 */ /* 0x000fce00078e001a */
[----:B------:R-:W-:Y:S05]  /*0f00*/  WARPSYNC.COLLECTIVE R6, `(.L_x_24) ;  /* 0x0000000006087348 */ /* 0x000fea0003c00000 */
[----:B------:R0:W1:Y:S02]  /*0f10*/  SHFL.DOWN P0, R26, R21, R14, R7 ;  /* 0x0800000e151a7389 */ /* 0x0000640000000007 */
[----:B01----:R-:W-:Y:S05]  /*0f20*/  ENDCOLLECTIVE ;  /* 0x000000000000791b */ /* 0x003fea0003800000 */
.L_x_24:
[----:B------:R-:W-:-:S05]  /*0f30*/  VIMNMX R20, PT, PT, R11, R16, PT ;  /* 0x000000100b147248 */ /* 0x000fca0003fe0100 */
[----:B------:R-:W-:Y:S02]  /*0f40*/  IMAD.MOV.U32 R21, RZ, RZ, R20 ;  /* 0x000000ffff157224 */ /* 0x000fe400078e0014 */
[----:B------:R-:W-:Y:S01]  /*0f50*/  IMAD.MOV.U32 R14, RZ, RZ, 0x8 ;  /* 0x00000008ff0e7424 */ /* 0x000fe200078e00ff */
[----:B------:R-:W-:Y:S01]  /*0f60*/  ISETP.GE.AND P0, PT, R16, R11, PT ;  /* 0x0000000b1000720c */ /* 0x000fe20003f06270 */
[----:B------:R-:W-:-:S05]  /*0f70*/  IMAD.MOV.U32 R18, RZ, RZ, R26 ;  /* 0x000000ffff127224 */ /* 0x000fca00078e001a */
[----:B------:R-:W-:-:S07]  /*0f80*/  SEL R18, R18, R13, !P0 ;  /* 0x0000000d12127207 */ /* 0x000fce0004000000 */
[----:B------:R-:W-:Y:S05]  /*0f90*/  WARPSYNC.COLLECTIVE R6, `(.L_x_25) ;  /* 0x0000000006087348 */ /* 0x000fea0003c00000 */
[----:B------:R0:W1:Y:S02]  /*0fa0*/  SHFL.DOWN P0, R26, R21, R14, R7 ;  /* 0x0800000e151a7389 */ /* 0x0000640000000007 */
[----:B01----:R-:W-:Y:S05]  /*0fb0*/  ENDCOLLECTIVE ;  /* 0x000000000000791b */ /* 0x003fea0003800000 */
.L_x_25:
[----:B------:R-:W-:Y:S02]  /*0fc0*/  IMAD.MOV.U32 R21, RZ, RZ, R18 ;  /* 0x000000ffff157224 */ /* 0x000fe400078e0012 */
[----:B------:R-:W-:-:S07]  /*0fd0*/  IMAD.MOV.U32 R23, RZ, RZ, R26 ;  /* 0x000000ffff177224 */ /* 0x000fce00078e001a */
[----:B------:R-:W-:Y:S05]  /*0fe0*/  WARPSYNC.COLLECTIVE R6, `(.L_x_26) ;  /* 0x0000000006087348 */ /* 0x000fea0003c00000 */
[----:B------:R0:W1:Y:S02]  /*0ff0*/  SHFL.DOWN P0, R26, R21, R14, R7 ;  /* 0x0800000e151a7389 */ /* 0x0000640000000007 */
[----:B01----:R-:W-:Y:S05]  /*1000*/  ENDCOLLECTIVE ;  /* 0x000000000000791b */ /* 0x003fea0003800000 */
.L_x_26:
        /* <DEDUP_REMOVED lines=9> */
.L_x_27:
[----:B------:R-:W-:Y:S02]  /*10a0*/  IMAD.MOV.U32 R21, RZ, RZ, R25 ;  /* 0x000000ffff157224 */ /* 0x000fe400078e0019 */
[----:B------:R-:W-:-:S07]  /*10b0*/  IMAD.MOV.U32 R23, RZ, RZ, R26 ;  /* 0x000000ffff177224 */ /* 0x000fce00078e001a */
[----:B------:R-:W-:Y:S05]  /*10c0*/  WARPSYNC.COLLECTIVE R6, `(.L_x_28) ;  /* 0x0000000006087348 */ /* 0x000fea0003c00000 */
[----:B------:R0:W1:Y:S02]  /*10d0*/  SHFL.DOWN P0, R26, R21, R14, R7 ;  /* 0x0800000e151a7389 */ /* 0x0000640000000007 */
[----:B01----:R-:W-:Y:S05]  /*10e0*/  ENDCOLLECTIVE ;  /* 0x000000000000791b */ /* 0x003fea0003800000 */
.L_x_28:
        /* <DEDUP_REMOVED lines=9> */
.L_x_29:
[----:B------:R-:W-:Y:S02]  /*1180*/  IMAD.MOV.U32 R21, RZ, RZ, R22 ;  /* 0x000000ffff157224 */ /* 0x000fe400078e0016 */
[----:B------:R-:W-:-:S07]  /*1190*/  IMAD.MOV.U32 R23, RZ, RZ, R26 ;  /* 0x000000ffff177224 */ /* 0x000fce00078e001a */
[----:B------:R-:W-:Y:S05]  /*11a0*/  WARPSYNC.COLLECTIVE R6, `(.L_x_30) ;  /* 0x0000000006087348 */ /* 0x000fea0003c00000 */
[----:B------:R0:W1:Y:S02]  /*11b0*/  SHFL.DOWN P0, R26, R21, R14, R7 ;  /* 0x0800000e151a7389 */ /* 0x0000640000000007 */
[----:B01----:R-:W-:Y:S05]  /*11c0*/  ENDCOLLECTIVE ;  /* 0x000000000000791b */ /* 0x003fea0003800000 */
.L_x_30:
        /* <DEDUP_REMOVED lines=9> */
.L_x_31:
[----:B------:R-:W-:Y:S02]  /*1260*/  IMAD.MOV.U32 R21, RZ, RZ, R27 ;  /* 0x000000ffff157224 */ /* 0x000fe400078e001b */
[----:B------:R-:W-:-:S07]  /*1270*/  IMAD.MOV.U32 R23, RZ, RZ, R26 ;  /* 0x000000ffff177224 */ /* 0x000fce00078e001a */
[----:B------:R-:W-:Y:S05]  /*1280*/  WARPSYNC.COLLECTIVE R6, `(.L_x_32) ;  /* 0x0000000006087348 */ /* 0x000fea0003c00000 */
[----:B------:R0:W1:Y:S02]  /*1290*/  SHFL.DOWN P0, R26, R21, R14, R7 ;  /* 0x0800000e151a7389 */ /* 0x0000640000000007 */
[----:B01----:R-:W-:Y:S05]  /*12a0*/  ENDCOLLECTIVE ;  /* 0x000000000000791b */ /* 0x003fea0003800000 */
.L_x_32:
[----:B------:R-:W-:Y:S05]  /*12b0*/  WARPSYNC.COLLECTIVE R6, `(.L_x_33) ;  /* 0x0000000006087348 */ /* 0x000fea0003c00000 */
[----:B------:R-:W-:Y:S01]  /*12c0*/  NOP ;  /* 0x0000000000007918 */ /* 0x000fe20000000000 */
[----:B------:R-:W-:Y:S05]  /*12d0*/  ENDCOLLECTIVE ;  /* 0x000000000000791b */ /* 0x000fea0003800000 */
.L_x_33:
[----:B------:R-:W-:Y:S01]  /*12e0*/  IMAD.MOV.U32 R16, RZ, RZ, R26 ;  /* 0x000000ffff107224 */ /* 0x000fe200078e001a */
[----:B------:R-:W-:Y:S02]  /*12f0*/  ISETP.GE.AND P0, PT, R23, R18, PT ;  /* 0x000000121700720c */ /* 0x000fe40003f06270 */
[----:B------:R-:W-:Y:S02]  /*1300*/  VIMNMX R23, PT, PT, R18, R23, PT ;  /* 0x0000001712177248 */ /* 0x000fe40003fe0100 */
[----:B------:R-:W-:Y:S01]  /*1310*/  SEL R16, R16, R27, !P0 ;  /* 0x0000001b10107207 */ /* 0x000fe20004000000 */
[----:B------:R-:W-:Y:S08]  /*1320*/  BRA `(.L_x_34) ;  /* 0xfffffff400907947 */ /* 0x000ff0000383ffff */
.L_x_13:
[----:B------:R-:W-:Y:S01]  /*1330*/  BSSY B1, `(.L_x_35) ;  /* 0x0000005000017945 */ /* 0x000fe20003800000 */
[----:B------:R-:W-:-:S07]  /*1340*/  IMAD.MOV.U32 R6, RZ, RZ, -0x1 ;  /* 0xffffffffff067424 */ /* 0x000fce00078e00ff */
[----:B------:R-:W-:Y:S05]  /*1350*/  WARPSYNC.COLLECTIVE R6, `(.L_x_36) ;  /* 0x0000000006087348 */ /* 0x000fea0003c00000 */
[----:B------:R-:W-:Y:S01]  /*1360*/  NOP ;  /* 0x0000000000007918 */ /* 0x000fe20000000000 */
[----:B------:R-:W-:Y:S05]  /*1370*/  ENDCOLLECTIVE ;  /* 0x000000000000791b */ /* 0x000fea0003800000 */
.L_x_36:
[----:B------:R-:W-:Y:S05]  /*1380*/  BSYNC B1 ;  /* 0x0000000000017941 */ /* 0x000fea0003800000 */
.L_x_35:
[----:B------:R-:W-:Y:S02]  /*1390*/  IMAD.MOV.U32 R6, RZ, RZ, -0x1 ;  /* 0xffffffffff067424 */ /* 0x000fe400078e00ff */
[----:B------:R-:W-:Y:S02]  /*13a0*/  IMAD.MOV.U32 R21, RZ, RZ, R7 ;  /* 0x000000ffff157224 */ /* 0x000fe400078e0007 */
[----:B------:R-:W-:Y:S02]  /*13b0*/  IMAD.MOV.U32 R14, RZ, RZ, RZ ;  /* 0x000000ffff0e7224 */ /* 0x000fe400078e00ff */
[----:B------:R-:W-:-:S07]  /*13c0*/  IMAD.MOV.U32 R23, RZ, RZ, 0x1f ;  /* 0x0000001fff177424 */ /* 0x000fce00078e00ff */
[----:B------:R-:W-:Y:S05]  /*13d0*/  WARPSYNC.COLLECTIVE R6, `(.L_x_37) ;  /* 0x0000000006087348 */ /* 0x000fea0003c00000 */
[----:B------:R0:W1:Y:S02]  /*13e0*/  SHFL.IDX P0, R6, R21, R14, R23 ;  /* 0x0000000e15067389 */ /* 0x0000640000000017 */
[----:B01----:R-:W-:Y:S05]  /*13f0*/  ENDCOLLECTIVE ;  /* 0x000000000000791b */ /* 0x003fea0003800000 */
.L_x_37:
[----:B------:R-:W-:Y:S01]  /*1400*/  IMAD.MOV.U32 R7, RZ, RZ, R6 ;  /* 0x000000ffff077224 */ /* 0x000fe200078e0006 */
[----:B------:R-:W-:Y:S06]  /*1410*/  BRA `(.L_x_38) ;  /* 0xfffffff400b07947 */ /* 0x000fec000383ffff */
.L_x_15:
[----:B------:R-:W-:Y:S01]  /*1420*/  BSSY B1, `(.L_x_39) ;  /* 0x0000008000017945 */ /* 0x000fe20003800000 */
[----:B------:R-:W-:Y:S02]  /*1430*/  IMAD.MOV.U32 R21, RZ, RZ, R16 ;  /* 0x000000ffff157224 */ /* 0x000fe400078e0010 */
[----:B------:R-:W-:Y:S02]  /*1440*/  IMAD.MOV.U32 R14, RZ, RZ, RZ ;  /* 0x000000ffff0e7224 */ /* 0x000fe400078e00ff */
[----:B------:R-:W-:Y:S02]  /*1450*/  IMAD.MOV.U32 R23, RZ, RZ, 0x1f ;  /* 0x0000001fff177424 */ /* 0x000fe400078e00ff */
[----:B------:R-:W-:-:S07]  /*1460*/  IMAD.MOV.U32 R6, RZ, RZ, -0x1 ;  /* 0xffffffffff067424 */ /* 0x000fce00078e00ff */
[----:B------:R-:W-:Y:S05]  /*1470*/  WARPSYNC.COLLECTIVE R6, `(.L_x_40) ;  /* 0x0000000006087348 */ /* 0x000fea0003c00000 */
[----:B------:R0:W1:Y:S02]  /*1480*/  SHFL.IDX P0, R6, R21, R14, R23 ;  /* 0x0000000e15067389 */ /* 0x0000640000000017 */
[----:B01----:R-:W-:Y:S05]  /*1490*/  ENDCOLLECTIVE ;  /* 0x000000000000791b */ /* 0x003fea0003800000 */
.L_x_40:
[----:B------:R-:W-:Y:S05]  /*14a0*/  BSYNC B1 ;  /* 0x0000000000017941 */ /* 0x000fea0003800000 */
.L_x_39:
[----:B------:R-:W-:Y:S05]  /*14b0*/  BRA `(.L_x_41) ;  /* 0xfffffff4009c7947 */ /* 0x000fea000383ffff */
.L_x_42:
        /* <DEDUP_REMOVED lines=12> */
.L_x_70:


//--------------------- .text._Z26heapBasedButterflyCountingPxPiiiPyS0_S0_ii --------------------------
	.section	.text._Z26heapBasedButterflyCountingPxPiiiPyS0_S0_ii,"ax",@progbits
	.align	128
        .global         _Z26heapBasedButterflyCountingPxPiiiPyS0_S0_ii
        .type           _Z26heapBasedButterflyCountingPxPiiiPyS0_S0_ii,@function
        .size           _Z26heapBasedButterflyCountingPxPiiiPyS0_S0_ii,(.L_x_71 - _Z26heapBasedButterflyCountingPxPiiiPyS0_S0_ii)
        .other          _Z26heapBasedButterflyCountingPxPiiiPyS0_S0_ii,@"STO_CUDA_ENTRY STV_DEFAULT"
_Z26heapBasedButterflyCountingPxPiiiPyS0_S0_ii:
.text._Z26heapBasedButterflyCountingPxPiiiPyS0_S0_ii:
[----:B------:R-:W0:Y:S01]  /*0000*/  LDC R1, c[0x0][0x37c] ;  /* 0x0000df00ff017b82 */ /* 0x000e220000000800 */
[----:B------:R-:W1:Y:S07]  /*0010*/  S2R R2, SR_TID.X ;  /* 0x0000000000027919 */ /* 0x000e6e0000002100 */
[----:B------:R-:W2:Y:S01]  /*0020*/  S2UR UR4, SR_CTAID.X ;  /* 0x00000000000479c3 */ /* 0x000ea20000002500 */
[----:B------:R-:W3:Y:S01]  /*0030*/  LDCU.64 UR8, c[0x0][0x3b0] ;  /* 0x00007600ff0877ac */ /* 0x000ee20008000a00 */
[----:B------:R-:W-:Y:S01]  /*0040*/  BSSY.RECONVERGENT B2, `(.L_x_43) ;  /* 0x00000f4000027945 */ /* 0x000fe20003800200 */
[----:B0-----:R-:W-:Y:S01]  /*0050*/  VIADD R1, R1, 0xfffffef8 ;  /* 0xfffffef801017836 */ /* 0x001fe20000000000 */
[----:B------:R-:W0:Y:S01]  /*0060*/  LDCU.64 UR6, c[0x0][0x358] ;  /* 0x00006b00ff0677ac */ /* 0x000e220008000a00 */
[----:B------:R-:W-:-:S03]  /*0070*/  IMAD.MOV.U32 R5, RZ, RZ, RZ ;  /* 0x000000ffff057224 */ /* 0x000fc600078e00ff */
[----:B------:R-:W2:Y:S01]  /*0080*/  LDC R11, c[0x0][0x360] ;  /* 0x0000d800ff0b7b82 */ /* 0x000ea20000000800 */
[----:B-1----:R-:W-:Y:S01]  /*0090*/  ISETP.NE.AND P0, PT, R2, RZ, PT ;  /* 0x000000ff0200720c */ /* 0x002fe20003f05270 */
[----:B--2---:R-:W-:-:S04]  /*00a0*/  IMAD R2, R11, UR4, R2 ;  /* 0x000000040b027c24 */ /* 0x004fc8000f8e0202 */
[----:B---3--:R-:W-:-:S08]  /*00b0*/  VIADD R22, R2, UR8 ;  /* 0x0000000802167c36 */ /* 0x008fd00008000000 */
[----:B------:R-:W1:Y:S01]  /*00c0*/  @!P0 S2R R3, SR_CgaCtaId ;  /* 0x0000000000038919 */ /* 0x000e620000008800 */
[----:B------:R-:W-:-:S04]  /*00d0*/  @!P0 MOV R0, 0x400 ;  /* 0x0000040000008802 */ /* 0x000fc80000000f00 */
[----:B-1----:R-:W-:Y:S01]  /*00e0*/  @!P0 LEA R0, R3, R0, 0x18 ;  /* 0x0000000003008211 */ /* 0x002fe200078ec0ff */
[----:B------:R-:W-:-:S04]  /*00f0*/  IMAD.MOV.U32 R3, RZ, RZ, RZ ;  /* 0x000000ffff037224 */ /* 0x000fc800078e00ff */
[----:B------:R1:W-:Y:S01]  /*0100*/  @!P0 STS.64 [R0], RZ ;  /* 0x000000ff00008388 */ /* 0x0003e20000000a00 */
[----:B------:R-:W-:-:S13]  /*0110*/  ISETP.GE.AND P0, PT, R22, UR9, PT ;  /* 0x0000000916007c0c */ /* 0x000fda000bf06270 */
[----:B01----:R-:W-:Y:S05]  /*0120*/  @P0 BRA `(.L_x_44) ;  /* 0x0000000c00940947 */ /* 0x003fea0003800000 */
[----:B------:R-:W0:Y:S01]  /*0130*/  LDCU UR4, c[0x0][0x370] ;  /* 0x00006e00ff0477ac */ /* 0x000e220008000800 */
[----:B------:R-:W-:Y:S02]  /*0140*/  IMAD.MOV.U32 R5, RZ, RZ, RZ ;  /* 0x000000ffff057224 */ /* 0x000fe400078e00ff */
[----:B------:R-:W-:Y:S02]  /*0150*/  IMAD.MOV.U32 R3, RZ, RZ, RZ ;  /* 0x000000ffff037224 */ /* 0x000fe400078e00ff */
[----:B0-----:R-:W-:-:S07]  /*0160*/  IMAD R11, R11, UR4, RZ ;  /* 0x000000040b0b7c24 */ /* 0x001fce000f8e02ff */
.L_x_65:
[----:B------:R-:W0:Y:S02]  /*0170*/  LDC.64 R8, c[0x0][0x380] ;  /* 0x0000e000ff087b82 */ /* 0x000e240000000a00 */
[----:B0-----:R-:W-:-:S05]  /*0180*/  IMAD.WIDE R8, R22, 0x8, R8 ;  /* 0x0000000816087825 */ /* 0x001fca00078e0208 */
[----:B------:R-:W2:Y:S04]  /*0190*/  LDG.E R13, desc[UR6][R8.64] ;  /* 0x00000006080d7981 */ /* 0x000ea8000c1e1900 */
[----:B------:R-:W3:Y:S01]  /*01a0*/  LDG.E.64 R6, desc[UR6][R8.64+0x8] ;  /* 0x0000080608067981 */ /* 0x000ee2000c1e1b00 */
[----:B------:R-:W-:Y:S01]  /*01b0*/  IMAD.MOV.U32 R4, RZ, RZ, -0x1 ;  /* 0xffffffffff047424 */ /* 0x000fe200078e00ff */
[----:B------:R-:W-:Y:S01]  /*01c0*/  BSSY.RECONVERGENT B1, `(.L_x_45) ;  /* 0x0000084000017945 */ /* 0x000fe20003800200 */
[----:B------:R-:W-:-:S03]  /*01d0*/  IMAD.MOV.U32 R0, RZ, RZ, RZ ;  /* 0x000000ffff007224 */ /* 0x000fc600078e00ff */
[----:B------:R0:W-:Y:S01]  /*01e0*/  STL [R1], R4 ;  /* 0x0000000401007387 */ /* 0x0001e20000100800 */
[----:B--2---:R-:W-:Y:S02]  /*01f0*/  SHF.R.S32.HI R2, RZ, 0x1f, R13 ;  /* 0x0000001fff027819 */ /* 0x004fe4000001140d */
[----:B---3--:R-:W-:-:S04]  /*0200*/  ISETP.GT.U32.AND P0, PT, R6, R13, PT ;  /* 0x0000000d0600720c */ /* 0x008fc80003f04070 */
[----:B------:R-:W-:-:S13]  /*0210*/  ISETP.GT.AND.EX P0, PT, R7, R2, PT, P0 ;  /* 0x000000020700720c */ /* 0x000fda0003f04300 */
[----:B0-----:R-:W-:Y:S05]  /*0220*/  @!P0 BRA `(.L_x_46) ;  /* 0x0000000400f48947 */ /* 0x001fea0003800000 */
[----:B------:R-:W-:Y:S01]  /*0230*/  BSSY.RECONVERGENT B0, `(.L_x_47) ;  /* 0x000007b000007945 */ /* 0x000fe20003800200 */
[----:B------:R-:W-:Y:S02]  /*0240*/  IMAD.MOV.U32 R4, RZ, RZ, R2 ;  /* 0x000000ffff047224 */ /* 0x000fe400078e0002 */
[--C-:B------:R-:W-:Y:S02]  /*0250*/  IMAD.MOV.U32 R9, RZ, RZ, R13.reuse ;  /* 0x000000ffff097224 */ /* 0x100fe400078e000d */
[----:B------:R-:W-:Y:S02]  /*0260*/  IMAD.MOV.U32 R0, RZ, RZ, R13 ;  /* 0x000000ffff007224 */ /* 0x000fe400078e000d */
[----:B------:R-:W-:-:S07]  /*0270*/  IMAD.MOV.U32 R2, RZ, RZ, 0x1 ;  /* 0x00000001ff027424 */ /* 0x000fce00078e00ff */
.L_x_56:
[----:B------:R-:W0:Y:S08]  /*0280*/  LDC.64 R12, c[0x0][0x388] ;  /* 0x0000e200ff0c7b82 */ /* 0x000e300000000a00 */
[----:B------:R-:W1:Y:S01]  /*0290*/  LDC.64 R18, c[0x0][0x380] ;  /* 0x0000e000ff127b82 */ /* 0x000e620000000a00 */
[----:B0-----:R-:W-:-:S04]  /*02a0*/  LEA R20, P0, R9, R12, 0x2 ;  /* 0x0000000c09147211 */ /* 0x001fc800078010ff */
[----:B------:R-:W-:-:S05]  /*02b0*/  LEA.HI.X R21, R9, R13, R4, 0x2, P0 ;  /* 0x0000000d09157211 */ /* 0x000fca00000f1404 */
[----:B------:R-:W1:Y:S02]  /*02c0*/  LDG.E R27, desc[UR6][R20.64] ;  /* 0x00000006141b7981 */ /* 0x000e64000c1e1900 */
[----:B-1----:R-:W-:-:S05]  /*02d0*/  IMAD.WIDE R18, R27, 0x8, R18 ;  /* 0x000000081b127825 */ /* 0x002fca00078e0212 */
[----:B------:R-:W2:Y:S04]  /*02e0*/  LDG.E.64 R16, desc[UR6][R18.64] ;  /* 0x0000000612107981 */ /* 0x000ea8000c1e1b00 */
[----:B------:R-:W3:Y:S01]  /*02f0*/  LDG.E.64 R24, desc[UR6][R18.64+0x8] ;  /* 0x0000080612187981 */ /* 0x000ee2000c1e1b00 */
[----:B------:R-:W-:Y:S01]  /*0300*/  IMAD R15, R2, 0x18, R1 ;  /* 0x00000018020f7824 */ /* 0x000fe200078e0201 */
[----:B------:R-:W-:Y:S01]  /*0310*/  BSSY.RECONVERGENT B3, `(.L_x_48) ;  /* 0x000003f000037945 */ /* 0x000fe20003800200 */
[C---:B--2---:R-:W-:Y:S02]  /*0320*/  SHF.L.U64.HI R4, R16.reuse, 0x2, R17 ;  /* 0x0000000210047819 */ /* 0x044fe40000010211 */
[----:B------:R-:W-:-:S05]  /*0330*/  LEA R8, P0, R16, R12, 0x2 ;  /* 0x0000000c10087211 */ /* 0x000fca00078010ff */
[----:B------:R-:W-:Y:S01]  /*0340*/  IMAD.X R9, R4, 0x1, R13, P0 ;  /* 0x0000000104097824 */ /* 0x000fe200000e060d */
[----:B---3--:R-:W-:Y:S01]  /*0350*/  ISETP.GE.U32.AND P0, PT, R16, R24, PT ;  /* 0x000000181000720c */ /* 0x008fe20003f06070 */
[--C-:B------:R-:W-:Y:S02]  /*0360*/  IMAD.MOV.U32 R20, RZ, RZ, R8.reuse ;  /* 0x000000ffff147224 */ /* 0x100fe400078e0008 */
[--C-:B------:R-:W-:Y:S01]  /*0370*/  IMAD.MOV.U32 R21, RZ, RZ, R9.reuse ;  /* 0x000000ffff157224 */ /* 0x100fe200078e0009 */
[----:B------:R0:W-:Y:S01]  /*0380*/  STL.64 [R15+0x8], R8 ;  /* 0x000008080f007387 */ /* 0x0001e20000100a00 */
[----:B------:R-:W-:Y:S01]  /*0390*/  ISETP.GE.AND.EX P0, PT, R17, R25, PT, P0 ;  /* 0x000000191100720c */ /* 0x000fe20003f06300 */
[----:B------:R-:W-:Y:S02]  /*03a0*/  IMAD.MOV.U32 R17, RZ, RZ, R8 ;  /* 0x000000ffff117224 */ /* 0x000fe400078e0008 */
[----:B------:R-:W-:-:S10]  /*03b0*/  IMAD.MOV.U32 R19, RZ, RZ, R9 ;  /* 0x000000ffff137224 */ /* 0x000fd400078e0009 */
[----:B0-----:R-:W-:Y:S05]  /*03c0*/  @P0 BRA `(.L_x_49) ;  /* 0x0000000000cc0947 */ /* 0x001fea0003800000 */
[C---:B------:R-:W-:Y:S01]  /*03d0*/  LEA R23, P0, R24.reuse, R12, 0x2 ;  /* 0x0000000c18177211 */ /* 0x040fe200078010ff */
[--C-:B------:R-:W-:Y:S01]  /*03e0*/  IMAD.MOV.U32 R10, RZ, RZ, R8.reuse ;  /* 0x000000ffff0a7224 */ /* 0x100fe200078e0008 */
[----:B------:R-:W-:Y:S01]  /*03f0*/  SHF.L.U64.HI R24, R24, 0x2, R25 ;  /* 0x0000000218187819 */ /* 0x000fe20000010219 */
[----:B------:R-:W-:Y:S01]  /*0400*/  IMAD.MOV.U32 R25, RZ, RZ, R9 ;  /* 0x000000ffff197224 */ /* 0x000fe200078e0009 */
[----:B------:R-:W-:Y:S01]  /*0410*/  VIMNMX R4, PT, PT, R27, R22, PT ;  /* 0x000000161b047248 */ /* 0x000fe20003fe0100 */
[--C-:B------:R-:W-:Y:S02]  /*0420*/  IMAD.MOV.U32 R18, RZ, RZ, R8.reuse ;  /* 0x000000ffff127224 */ /* 0x100fe400078e0008 */
[----:B------:R-:W-:Y:S02]  /*0430*/  IMAD.X R24, R24, 0x1, R13, P0 ;  /* 0x0000000118187824 */ /* 0x000fe400000e060d */
[----:B------:R-:W-:Y:S02]  /*0440*/  IMAD.MOV.U32 R14, RZ, RZ, R9 ;  /* 0x000000ffff0e7224 */ /* 0x000fe400078e0009 */
[----:B------:R-:W-:-:S02]  /*0450*/  IMAD.MOV.U32 R17, RZ, RZ, R8 ;  /* 0x000000ffff117224 */ /* 0x000fc400078e0008 */
[----:B------:R-:W-:Y:S02]  /*0460*/  IMAD.MOV.U32 R19, RZ, RZ, R9 ;  /* 0x000000ffff137224 */ /* 0x000fe400078e0009 */
[----:B------:R-:W-:Y:S02]  /*0470*/  IMAD.MOV.U32 R27, RZ, RZ, R23 ;  /* 0x000000ffff1b7224 */ /* 0x000fe400078e0017 */
[----:B------:R-:W-:-:S07]  /*0480*/  IMAD.MOV.U32 R16, RZ, RZ, R24 ;  /* 0x000000ffff107224 */ /* 0x000fce00078e0018 */
.L_x_50:
[----:B------:R-:W-:-:S05]  /*0490*/  IADD3 R26, P0, PT, -R20, R23, RZ ;  /* 0x00000017141a7210 */ /* 0x000fca0007f1e1ff */
        /* <DEDUP_REMOVED lines=9> */
[----:B------:R0:W2:Y:S01]  /*0530*/  LDG.E R31, desc[UR6][R12.64] ;  /* 0x000000060c1f7981 */ /* 0x0000a2000c1e1900 */
[----:B------:R-:W-:Y:S02]  /*0540*/  IADD3 R30, P2, PT, R10, R29, RZ ;  /* 0x0000001d0a1e7210 */ /* 0x000fe40007f5e0ff */
[----:B------:R-:W-:-:S03]  /*0550*/  IADD3 R33, P0, PT, R12, 0x4, RZ ;  /* 0x000000040c217810 */ /* 0x000fc60007f1e0ff */
[----:B------:R-:W-:Y:S02]  /*0560*/  IMAD.X R35, R25, 0x1, R26, P2 ;  /* 0x0000000119237824 */ /* 0x000fe400010e061a */
[----:B0-----:R-:W-:Y:S01]  /*0570*/  IMAD.X R13, RZ, RZ, R13, P0 ;  /* 0x000000ffff0d7224 */ /* 0x001fe200000e060d */
[----:B--2---:R-:W-:Y:S02]  /*0580*/  ISETP.GE.AND P1, PT, R31, R4, PT ;  /* 0x000000041f00720c */ /* 0x004fe40003f26270 */
[----:B------:R-:W-:Y:S02]  /*0590*/  IADD3 R31, P2, PT, R30, 0x4, RZ ;  /* 0x000000041e1f7810 */ /* 0x000fe40007f5e0ff */
[----:B------:R-:W-:Y:S02]  /*05a0*/  SEL R27, R27, R30, !P1 ;  /* 0x0000001e1b1b7207 */ /* 0x000fe40004800000 */
[----:B------:R-:W-:Y:S01]  /*05b0*/  SEL R10, R31, R10, !P1 ;  /* 0x0000000a1f0a7207 */ /* 0x000fe20004800000 */
[----:B------:R-:W-:Y:S01]  /*05c0*/  IMAD.X R28, RZ, RZ, R35, P2 ;  /* 0x000000ffff1c7224 */ /* 0x000fe200010e0623 */
[----:B------:R-:W-:-:S02]  /*05d0*/  SEL R16, R16, R35, !P1 ;  /* 0x0000002310107207 */ /* 0x000fc40004800000 */
[----:B------:R-:W-:Y:S02]  /*05e0*/  ISETP.GE.U32.AND P0, PT, R10, R27, PT ;  /* 0x0000001b0a00720c */ /* 0x000fe40003f06070 */
[----:B------:R-:W-:Y:S02]  /*05f0*/  SEL R25, R28, R25, !P1 ;  /* 0x000000191c197207 */ /* 0x000fe40004800000 */
[----:B------:R-:W-:Y:S02]  /*0600*/  IADD3 R28, P4, PT, R20, R29, RZ ;  /* 0x0000001d141c7210 */ /* 0x000fe40007f9e0ff */
[----:B------:R-:W-:Y:S02]  /*0610*/  ISETP.GE.U32.AND.EX P0, PT, R25, R16, PT, P0 ;  /* 0x000000101900720c */ /* 0x000fe40003f06100 */
[----:B------:R-:W-:Y:S01]  /*0620*/  IADD3 R12, P2, P3, R17, 0x4, R29 ;  /* 0x00000004110c7810 */ /* 0x000fe20007b5e01d */
[----:B------:R-:W-:Y:S01]  /*0630*/  IMAD.X R29, R21, 0x1, R26, P4 ;  /* 0x00000001151d7824 */ /* 0x000fe200020e061a */
[----:B------:R-:W-:-:S02]  /*0640*/  IADD3 R31, P4, PT, R28, 0x4, RZ ;  /* 0x000000041c1f7810 */ /* 0x000fc40007f9e0ff */
[----:B------:R-:W-:Y:S02]  /*0650*/  IADD3.X R26, PT, PT, R19, RZ, R26, P2, P3 ;  /* 0x000000ff131a7210 */ /* 0x000fe400017e641a */
[----:B------:R-:W-:Y:S01]  /*0660*/  SEL R18, R33, R18, !P1 ;  /* 0x0000001221127207 */ /* 0x000fe20004800000 */
[----:B------:R-:W-:Y:S01]  /*0670*/  IMAD.X R30, RZ, RZ, R29, P4 ;  /* 0x000000ffff1e7224 */ /* 0x000fe200020e061d */
[----:B------:R-:W-:Y:S02]  /*0680*/  SEL R14, R13, R14, !P1 ;  /* 0x0000000e0d0e7207 */ /* 0x000fe40004800000 */
[----:B------:R-:W-:Y:S02]  /*0690*/  SEL R17, R12, R17, !P1 ;  /* 0x000000110c117207 */ /* 0x000fe40004800000 */
[----:B------:R-:W-:Y:S02]  /*06a0*/  SEL R19, R26, R19, !P1 ;  /* 0x000000131a137207 */ /* 0x000fe40004800000 */
[----:B------:R-:W-:-:S02]  /*06b0*/  SEL R20, R31, R20, !P1 ;  /* 0x000000141f147207 */ /* 0x000fc40004800000 */
[----:B------:R-:W-:Y:S02]  /*06c0*/  SEL R21, R30, R21, !P1 ;  /* 0x000000151e157207 */ /* 0x000fe40004800000 */
[----:B------:R-:W-:Y:S02]  /*06d0*/  SEL R23, R23, R28, !P1 ;  /* 0x0000001c17177207 */ /* 0x000fe40004800000 */
[----:B------:R-:W-:Y:S01]  /*06e0*/  SEL R24, R24, R29, !P1 ;  /* 0x0000001d18187207 */ /* 0x000fe20004800000 */
[----:B------:R-:W-:Y:S06]  /*06f0*/  @!P0 BRA `(.L_x_50) ;  /* 0xfffffffc00648947 */ /* 0x000fec000383ffff */
.L_x_49:
[----:B------:R-:W-:Y:S05]  /*0700*/  BSYNC.RECONVERGENT B3 ;  /* 0x0000000000037941 */ /* 0x000fea0003800200 */
.L_x_48:
[----:B------:R0:W-:Y:S01]  /*0710*/  STL.64 [R15+0x10], R20 ;  /* 0x000010140f007387 */ /* 0x0001e20000100a00 */
[----:B------:R-:W-:Y:S01]  /*0720*/  ISETP.GE.U32.AND P0, PT, R8, R17, PT ;  /* 0x000000110800720c */ /* 0x000fe20003f06070 */
[----:B------:R-:W-:Y:S03]  /*0730*/  BSSY.RECONVERGENT B3, `(.L_x_51) ;  /* 0x0000024000037945 */ /* 0x000fe60003800200 */
[----:B------:R-:W-:-:S13]  /*0740*/  ISETP.GE.U32.AND.EX P0, PT, R9, R19, PT, P0 ;  /* 0x000000130900720c */ /* 0x000fda0003f06100 */
[----:B0-----:R-:W-:Y:S05]  /*0750*/  @P0 BRA `(.L_x_52) ;  /* 0x0000000000840947 */ /* 0x001fea0003800000 */
[----:B------:R-:W2:Y:S01]  /*0760*/  LDG.E R8, desc[UR6][R8.64] ;  /* 0x0000000608087981 */ /* 0x000ea2000c1e1900 */
[----:B------:R-:W-:-:S04]  /*0770*/  LEA.HI R4, R2, R2, RZ, 0x1 ;  /* 0x0000000202047211 */ /* 0x000fc800078f08ff */
[----:B------:R-:W-:-:S05]  /*0780*/  SHF.R.S32.HI R4, RZ, 0x1, R4 ;  /* 0x00000001ff047819 */ /* 0x000fca0000011404 */
[----:B------:R-:W-:Y:S01]  /*0790*/  IMAD R10, R4, 0x18, R1 ;  /* 0x00000018040a7824 */ /* 0x000fe200078e0201 */
[----:B--2---:R0:W-:Y:S04]  /*07a0*/  STL [R15], R8 ;  /* 0x000000080f007387 */ /* 0x0041e80000100800 */
[----:B------:R-:W2:Y:S01]  /*07b0*/  LDL R13, [R10] ;  /* 0x000000000a0d7983 */ /* 0x000ea20000100800 */
[----:B------:R-:W-:Y:S01]  /*07c0*/  BSSY.RECONVERGENT B4, `(.L_x_53) ;  /* 0x0000019000047945 */ /* 0x000fe20003800200 */
[----:B--2---:R-:W-:-:S13]  /*07d0*/  ISETP.GE.AND P0, PT, R8, R13, PT ;  /* 0x0000000d0800720c */ /* 0x004fda0003f06270 */
[----:B0-----:R-:W-:Y:S05]  /*07e0*/  @P0 BRA `(.L_x_54) ;  /* 0x0000000000580947 */ /* 0x001fea0003800000 */
[----:B------:R-:W-:Y:S02]  /*07f0*/  IMAD.MOV.U32 R18, RZ, RZ, R8 ;  /* 0x000000ffff127224 */ /* 0x000fe400078e0008 */
[----:B------:R-:W-:Y:S02]  /*0800*/  IMAD.MOV.U32 R23, RZ, RZ, R15 ;  /* 0x000000ffff177224 */ /* 0x000fe400078e000f */
[----:B------:R-:W-:Y:S02]  /*0810*/  IMAD.MOV.U32 R21, RZ, RZ, R10 ;  /* 0x000000ffff157224 */ /* 0x000fe400078e000a */
[----:B------:R-:W-:-:S07]  /*0820*/  IMAD.MOV.U32 R19, RZ, RZ, R13 ;  /* 0x000000ffff137224 */ /* 0x000fce00078e000d */
.L_x_55:
[----:B------:R-:W2:Y:S04]  /*0830*/  LDL.64 R16, [R21+0x10] ;  /* 0x0000100015107983 */ /* 0x000ea80000100a00 */
[----:B------:R-:W3:Y:S04]  /*0840*/  LDL.64 R14, [R21+0x8] ;  /* 0x00000800150e7983 */ /* 0x000ee80000100a00 */
[----:B------:R-:W4:Y:S04]  /*0850*/  LDL.64 R8, [R23+0x8] ;  /* 0x0000080017087983 */ /* 0x000f280000100a00 */
[----:B------:R-:W5:Y:S01]  /*0860*/  LDL.64 R12, [R23+0x10] ;  /* 0x00001000170c7983 */ /* 0x000f620000100a00 */
[----:B------:R-:W-:-:S03]  /*0870*/  LEA.HI R10, R4, R4, RZ, 0x1 ;  /* 0x00000004040a7211 */ /* 0x000fc600078f08ff */
[----:B------:R-:W-:Y:S04]  /*0880*/  STL [R23], R19 ;  /* 0x0000001317007387 */ /* 0x000fe80000100800 */
[----:B--2---:R-:W-:Y:S04]  /*0890*/  STL.64 [R23+0x10], R16 ;  /* 0x0000101017007387 */ /* 0x004fe80000100a00 */
[----:B---3--:R0:W-:Y:S04]  /*08a0*/  STL.64 [R23+0x8], R14 ;  /* 0x0000080e17007387 */ /* 0x0081e80000100a00 */
[----:B----4-:R-:W-:Y:S04]  /*08b0*/  STL.64 [R21+0x8], R8 ;  /* 0x0000080815007387 */ /* 0x010fe80000100a00 */
[----:B-----5:R-:W-:Y:S01]  /*08c0*/  STL.64 [R21+0x10], R12 ;  /* 0x0000100c15007387 */ /* 0x020fe20000100a00 */
[----:B0-----:R-:W-:Y:S01]  /*08d0*/  IMAD R23, R4, 0x18, R1 ;  /* 0x0000001804177824 */ /* 0x001fe200078e0201 */
[----:B------:R-:W-:-:S02]  /*08e0*/  SHF.R.S32.HI R4, RZ, 0x1, R10 ;  /* 0x00000001ff047819 */ /* 0x000fc4000001140a */
[----:B------:R0:W-:Y:S03]  /*08f0*/  STL [R21], R18 ;  /* 0x0000001215007387 */ /* 0x0001e60000100800 */
[----:B0-----:R-:W-:Y:S01]  /*0900*/  IMAD R21, R4, 0x18, R1 ;  /* 0x0000001804157824 */ /* 0x001fe200078e0201 */
[----:B------:R-:W2:Y:S04]  /*0910*/  LDL R18, [R23] ;  /* 0x0000000017127983 */ /* 0x000ea80000100800 */
[----:B------:R-:W2:Y:S02]  /*0920*/  LDL R19, [R21] ;  /* 0x0000000015137983 */ /* 0x000ea40000100800 */
[----:B--2---:R-:W-:-:S13]  /*0930*/  ISETP.GE.AND P0, PT, R18, R19, PT ;  /* 0x000000131200720c */ /* 0x004fda0003f06270 */
[----:B------:R-:W-:Y:S05]  /*0940*/  @!P0 BRA `(.L_x_55) ;  /* 0xfffffffc00b88947 */ /* 0x000fea000383ffff */
.L_x_54:
[----:B------:R-:W-:Y:S05]  /*0950*/  BSYNC.RECONVERGENT B4 ;  /* 0x0000000000047941 */ /* 0x000fea0003800200 */
.L_x_53:
[----:B------:R-:W-:-:S07]  /*0960*/  VIADD R2, R2, 0x1 ;  /* 0x0000000102027836 */ /* 0x000fce0000000000 */
.L_x_52:
[----:B------:R-:W-:Y:S05]  /*0970*/  BSYNC.RECONVERGENT B3 ;  /* 0x0000000000037941 */ /* 0x000fea0003800200 */
.L_x_51:
[----:B------:R-:W-:-:S04]  /*0980*/  VIADD R9, R0, 0x1 ;  /* 0x0000000100097836 */ /* 0x000fc80000000000 */
[--C-:B------:R-:W-:Y:S01]  /*0990*/  IMAD.MOV.U32 R0, RZ, RZ, R9.reuse ;  /* 0x000000ffff007224 */ /* 0x100fe200078e0009 */
[----:B------:R-:W-:Y:S02]  /*09a0*/  ISETP.GT.U32.AND P0, PT, R6, R9, PT ;  /* 0x000000090600720c */ /* 0x000fe40003f04070 */
[----:B------:R-:W-:-:S04]  /*09b0*/  SHF.R.S32.HI R4, RZ, 0x1f, R9 ;  /* 0x0000001fff047819 */ /* 0x000fc80000011409 */
[----:B------:R-:W-:-:S13]  /*09c0*/  ISETP.GT.AND.EX P0, PT, R7, R4, PT, P0 ;  /* 0x000000040700720c */ /* 0x000fda0003f04300 */
[----:B------:R-:W-:Y:S05]  /*09d0*/  @P0 BRA `(.L_x_56) ;  /* 0xfffffff800280947 */ /* 0x000fea000383ffff */
[----:B------:R-:W-:Y:S05]  /*09e0*/  BSYNC.RECONVERGENT B0 ;  /* 0x0000000000007941 */ /* 0x000fea0003800200 */
.L_x_47:
[----:B------:R-:W-:-:S07]  /*09f0*/  VIADD R0, R2, 0xffffffff ;  /* 0xffffffff02007836 */ /* 0x000fce0000000000 */
.L_x_46:
[----:B------:R-:W-:Y:S05]  /*0a00*/  BSYNC.RECONVERGENT B1 ;  /* 0x0000000000017941 */ /* 0x000fea0003800200 */
.L_x_45:
[----:B------:R-:W-:Y:S01]  /*0a10*/  ISETP.GE.AND P0, PT, R0, 0x1, PT ;  /* 0x000000010000780c */ /* 0x000fe20003f06270 */
[----:B------:R-:W-:Y:S01]  /*0a20*/  BSSY.RECONVERGENT B0, `(.L_x_57) ;  /* 0x000004b000007945 */ /* 0x000fe20003800200 */
[----:B------:R-:W-:-:S11]  /*0a30*/  IMAD.MOV.U32 R4, RZ, RZ, 0x1 ;  /* 0x00000001ff047424 */ /* 0x000fd600078e00ff */
[----:B------:R-:W-:Y:S05]  /*0a40*/  @!P0 BRA `(.L_x_58) ;  /* 0x0000000400208947 */ /* 0x000fea0003800000 */
[----:B------:R-:W-:Y:S02]  /*0a50*/  IMAD.MOV.U32 R2, RZ, RZ, -0x1 ;  /* 0xffffffffff027424 */ /* 0x000fe400078e00ff */
[----:B------:R-:W-:-:S07]  /*0a60*/  IMAD.MOV.U32 R4, RZ, RZ, 0x1 ;  /* 0x00000001ff047424 */ /* 0x000fce00078e00ff */
.L_x_64:
[----:B0-----:R-:W2:Y:S04]  /*0a70*/  LDL.64 R18, [R1+0x20] ;  /* 0x0000200001127983 */ /* 0x001ea80000100a00 */
[----:B------:R-:W3:Y:S04]  /*0a80*/  LDL.64 R8, [R1+0x28] ;  /* 0x0000280001087983 */ /* 0x000ee80000100a00 */
[----:B------:R-:W4:Y:S01]  /*0a90*/  LDL R7, [R1+0x18] ;  /* 0x0000180001077983 */ /* 0x000f220000100800 */
[----:B--2---:R-:W-:-:S05]  /*0aa0*/  IADD3 R20, P0, PT, R18, 0x4, RZ ;  /* 0x0000000412147810 */ /* 0x004fca0007f1e0ff */
[----:B------:R-:W-:Y:S01]  /*0ab0*/  IMAD.X R21, RZ, RZ, R19, P0 ;  /* 0x000000ffff157224 */ /* 0x000fe200000e0613 */
[----:B---3--:R-:W-:-:S04]  /*0ac0*/  ISETP.GE.U32.AND P0, PT, R20, R8, PT ;  /* 0x000000081400720c */ /* 0x008fc80003f06070 */
[----:B------:R-:W-:Y:S01]  /*0ad0*/  ISETP.GE.U32.AND.EX P0, PT, R21, R9, PT, P0 ;  /* 0x000000091500720c */ /* 0x000fe20003f06100 */
[----:B------:R0:W-:-:S12]  /*0ae0*/  STL.64 [R1+0x20], R20 ;  /* 0x0000201401007387 */ /* 0x0001d80000100a00 */
[----:B------:R-:W-:-:S05]  /*0af0*/  @P0 IMAD R10, R0, 0x18, R1 ;  /* 0x00000018000a0824 */ /* 0x000fca00078e0201 */
[----:B------:R-:W2:Y:S04]  /*0b00*/  @P0 LDL.64 R14, [R10+0x8] ;  /* 0x000008000a0e0983 */ /* 0x000ea80000100a00 */
[----:B------:R-:W3:Y:S04]  /*0b10*/  @P0 LDL.64 R16, [R10+0x10] ;  /* 0x000010000a100983 */ /* 0x000ee80000100a00 */
[----:B------:R-:W5:Y:S01]  /*0b20*/  @P0 LDL R12, [R10] ;  /* 0x000000000a0c0983 */ /* 0x000f620000100800 */
[----:B----4-:R-:W-:-:S03]  /*0b30*/  ISETP.NE.AND P1, PT, R7, R2, PT ;  /* 0x000000020700720c */ /* 0x010fc60003f25270 */
[----:B--2---:R0:W-:Y:S04]  /*0b40*/  @P0 STL.64 [R1+0x20], R14 ;  /* 0x0000200e01000387 */ /* 0x0041e80000100a00 */
[----:B---3--:R0:W-:Y:S04]  /*0b50*/  @P0 STL.64 [R1+0x28], R16 ;  /* 0x0000281001000387 */ /* 0x0081e80000100a00 */
[----:B-----5:R0:W-:Y:S04]  /*0b60*/  @P0 STL [R1+0x18], R12 ;  /* 0x0000180c01000387 */ /* 0x0201e80000100800 */
[----:B------:R0:W-:Y:S04]  /*0b70*/  @P0 STL.64 [R10+0x8], R20 ;  /* 0x000008140a000387 */ /* 0x0001e80000100a00 */
[----:B------:R0:W-:Y:S04]  /*0b80*/  @P0 STL.64 [R10+0x10], R8 ;  /* 0x000010080a000387 */ /* 0x0001e80000100a00 */
[----:B------:R0:W-:Y:S04]  /*0b90*/  @P0 STL [R10], R7 ;  /* 0x000000070a000387 */ /* 0x0001e80000100800 */
[----:B------:R-:W2:Y:S01]  /*0ba0*/  @!P0 LD.E R18, desc[UR6][R18.64+0x4] ;  /* 0x0000040612128980 */ /* 0x000ea2000c101900 */
[----:B------:R-:W-:-:S02]  /*0bb0*/  @P1 VIADD R6, R4, 0xffffffff ;  /* 0xffffffff04061836 */ /* 0x000fc40000000000 */
[----:B------:R-:W-:Y:S02]  /*0bc0*/  @P0 VIADD R0, R0, 0xffffffff ;  /* 0xffffffff00000836 */ /* 0x000fe40000000000 */
[----:B------:R-:W-:-:S05]  /*0bd0*/  @P1 IMAD R6, R6, R4, RZ ;  /* 0x0000000406061224 */ /* 0x000fca00078e02ff */
[----:B------:R-:W-:-:S04]  /*0be0*/  @P1 LEA.HI R6, R6, R6, RZ, 0x1 ;  /* 0x0000000606061211 */ /* 0x000fc800078f08ff */
[----:B------:R-:W-:Y:S01]  /*0bf0*/  @P1 SHF.R.S32.HI R6, RZ, 0x1, R6 ;  /* 0x00000001ff061819 */ /* 0x000fe20000011406 */
[----:B------:R-:W-:Y:S03]  /*0c00*/  BSSY.RECONVERGENT B1, `(.L_x_59) ;  /* 0x000002a000017945 */ /* 0x000fe60003800200 */
[----:B------:R-:W-:Y:S01]  /*0c10*/  @P1 IADD3 R5, P2, PT, R6, R5, RZ ;  /* 0x0000000506051210 */ /* 0x000fe20007f5e0ff */
[----:B------:R-:W-:Y:S02]  /*0c20*/  @!P1 VIADD R4, R4, 0x1 ;  /* 0x0000000104049836 */ /* 0x000fe40000000000 */
[----:B------:R-:W-:Y:S01]  /*0c30*/  @P1 IMAD.MOV.U32 R2, RZ, RZ, R7 ;  /* 0x000000ffff021224 */ /* 0x000fe200078e0007 */
[----:B------:R-:W-:Y:S01]  /*0c40*/  @P1 LEA.HI.X.SX32 R3, R6, R3, 0x1, P2 ;  /* 0x0000000306031211 */ /* 0x000fe200010f0eff */
[----:B------:R-:W-:Y:S01]  /*0c50*/  @P1 IMAD.MOV.U32 R4, RZ, RZ, 0x1 ;  /* 0x00000001ff041424 */ /* 0x000fe200078e00ff */
[----:B--2---:R0:W-:Y:S01]  /*0c60*/  @!P0 STL [R1+0x18], R18 ;  /* 0x0000181201008387 */ /* 0x0041e20000100800 */
[----:B------:R-:W-:-:S13]  /*0c70*/  ISETP.GE.U32.AND P0, PT, R0, 0x2, PT ;  /* 0x000000020000780c */ /* 0x000fda0003f06070 */
[----:B0-----:R-:W-:Y:S05]  /*0c80*/  @!P0 BRA `(.L_x_60) ;  /* 0x0000000000848947 */ /* 0x001fea0003800000 */
[----:B------:R-:W-:-:S07]  /*0c90*/  IMAD.MOV.U32 R17, RZ, RZ, 0x2 ;  /* 0x00000002ff117424 */ /* 0x000fce00078e00ff */
.L_x_63:
[----:B------:R-:W-:Y:S01]  /*0ca0*/  ISETP.GE.AND P0, PT, R17, R0, PT ;  /* 0x000000001100720c */ /* 0x000fe20003f06270 */
[----:B------:R-:W-:Y:S01]  /*0cb0*/  BSSY.RECONVERGENT B3, `(.L_x_61) ;  /* 0x0000008000037945 */ /* 0x000fe20003800200 */
[----:B0-----:R-:W-:-:S11]  /*0cc0*/  IMAD.MOV.U32 R6, RZ, RZ, RZ ;  /* 0x000000ffff067224 */ /* 0x001fd600078e00ff */
[----:B------:R-:W-:Y:S05]  /*0cd0*/  @P0 BRA `(.L_x_62) ;  /* 0x0000000000140947 */ /* 0x000fea0003800000 */
[----:B------:R-:W-:-:S05]  /*0ce0*/  IMAD R7, R17, 0x18, R1 ;  /* 0x0000001811077824 */ /* 0x000fca00078e0201 */
[----:B------:R-:W2:Y:S04]  /*0cf0*/  LDL R6, [R7] ;  /* 0x0000000007067983 */ /* 0x000ea80000100800 */
[----:B------:R-:W2:Y:S02]  /*0d00*/  LDL R9, [R7+0x18] ;  /* 0x0000180007097983 */ /* 0x000ea40000100800 */
[----:B--2---:R-:W-:-:S04]  /*0d10*/  ISETP.GT.AND P0, PT, R6, R9, PT ;  /* 0x000000090600720c */ /* 0x004fc80003f04270 */
[----:B------:R-:W-:-:S09]  /*0d20*/  SEL R6, RZ, 0x1, !P0 ;  /* 0x00000001ff067807 */ /* 0x000fd20004000000 */
.L_x_62:
[----:B------:R-:W-:Y:S05]  /*0d30*/  BSYNC.RECONVERGENT B3 ;  /* 0x0000000000037941 */ /* 0x000fea0003800200 */
.L_x_61:
[----:B------:R-:W-:-:S04]  /*0d40*/  IMAD.IADD R10, R6, 0x1, R17 ;  /* 0x00000001060a7824 */ /* 0x000fc800078e0211 */
[C---:B------:R-:W-:Y:S01]  /*0d50*/  IMAD R19, R10.reuse, 0x18, R1 ;  /* 0x000000180a137824 */ /* 0x040fe200078e0201 */
[----:B------:R-:W-:-:S04]  /*0d60*/  LEA.HI R6, R10, R10, RZ, 0x1 ;  /* 0x0000000a0a067211 */ /* 0x000fc800078f08ff */
[----:B------:R-:W-:Y:S01]  /*0d70*/  SHF.R.S32.HI R6, RZ, 0x1, R6 ;  /* 0x00000001ff067819 */ /* 0x000fe20000011406 */
[----:B------:R-:W2:Y:S04]  /*0d80*/  LDL R16, [R19] ;  /* 0x0000000013107983 */ /* 0x000ea80000100800 */
[----:B------:R-:W-:-:S05]  /*0d90*/  IMAD R21, R6, 0x18, R1 ;  /* 0x0000001806157824 */ /* 0x000fca00078e0201 */
[----:B------:R-:W2:Y:S02]  /*0da0*/  LDL R18, [R21] ;  /* 0x0000000015127983 */ /* 0x000ea40000100800 */
[----:B--2---:R-:W-:-:S13]  /*0db0*/  ISETP.GE.AND P0, PT, R16, R18, PT ;  /* 0x000000121000720c */ /* 0x004fda0003f06270 */
[----:B------:R-:W-:Y:S05]  /*0dc0*/  @P0 BRA `(.L_x_60) ;  /* 0x0000000000340947 */ /* 0x000fea0003800000 */
[----:B------:R-:W2:Y:S04]  /*0dd0*/  LDL.64 R12, [R21+0x8] ;  /* 0x00000800150c7983 */ /* 0x000ea80000100a00 */
[----:B------:R-:W3:Y:S04]  /*0de0*/  LDL.64 R14, [R21+0x10] ;  /* 0x00001000150e7983 */ /* 0x000ee80000100a00 */
[----:B------:R-:W4:Y:S04]  /*0df0*/  LDL.64 R6, [R19+0x8] ;  /* 0x0000080013067983 */ /* 0x000f280000100a00 */
[----:B------:R-:W5:Y:S01]  /*0e00*/  LDL.64 R8, [R19+0x10] ;  /* 0x0000100013087983 */ /* 0x000f620000100a00 */
[----:B------:R-:W-:-:S03]  /*0e10*/  IMAD.SHL.U32 R17, R10, 0x2, RZ ;  /* 0x000000020a117824 */ /* 0x000fc600078e00ff */
[----:B------:R0:W-:Y:S02]  /*0e20*/  STL [R19], R18 ;  /* 0x0000001213007387 */ /* 0x0001e40000100800 */
[----:B------:R-:W-:Y:S02]  /*0e30*/  ISETP.GT.AND P0, PT, R17, R0, PT ;  /* 0x000000001100720c */ /* 0x000fe40003f04270 */
[----:B--2---:R0:W-:Y:S04]  /*0e40*/  STL.64 [R19+0x8], R12 ;  /* 0x0000080c13007387 */ /* 0x0041e80000100a00 */
[----:B---3--:R0:W-:Y:S04]  /*0e50*/  STL.64 [R19+0x10], R14 ;  /* 0x0000100e13007387 */ /* 0x0081e80000100a00 */
[----:B----4-:R0:W-:Y:S04]  /*0e60*/  STL.64 [R21+0x8], R6 ;  /* 0x0000080615007387 */ /* 0x0101e80000100a00 */
[----:B-----5:R0:W-:Y:S04]  /*0e70*/  STL.64 [R21+0x10], R8 ;  /* 0x0000100815007387 */ /* 0x0201e80000100a00 */
[----:B------:R0:W-:Y:S01]  /*0e80*/  STL [R21], R16 ;  /* 0x0000001015007387 */ /* 0x0001e20000100800 */
[----:B------:R-:W-:Y:S05]  /*0e90*/  @!P0 BRA `(.L_x_63) ;  /* 0xfffffffc00808947 */ /* 0x000fea000383ffff */
.L_x_60:
[----:B------:R-:W-:Y:S05]  /*0ea0*/  BSYNC.RECONVERGENT B1 ;  /* 0x0000000000017941 */ /* 0x000fea0003800200 */
.L_x_59:
[----:B------:R-:W-:-:S13]  /*0eb0*/  ISETP.GT.AND P0, PT, R0, RZ, PT ;  /* 0x000000ff0000720c */ /* 0x000fda0003f04270 */
[----:B------:R-:W-:Y:S05]  /*0ec0*/  @P0 BRA `(.L_x_64) ;  /* 0xfffffff800e80947 */ /* 0x000fea000383ffff */
.L_x_58:
[----:B------:R-:W-:Y:S05]  /*0ed0*/  BSYNC.RECONVERGENT B0 ;  /* 0x0000000000007941 */ /* 0x000fea0003800200 */
.L_x_57:
[----:B------:R-:W1:Y:S01]  /*0ee0*/  LDCU UR4, c[0x0][0x3b4] ;  /* 0x00007680ff0477ac */ /* 0x000e620008000800 */
[----:B0-----:R-:W-:Y:S02]  /*0ef0*/  VIADD R7, R4, 0xffffffff ;  /* 0xffffffff04077836 */ /* 0x001fe40000000000 */
[----:B------:R-:W-:Y:S02]  /*0f00*/  IMAD.IADD R22, R11, 0x1, R22 ;  /* 0x000000010b167824 */ /* 0x000fe400078e0216 */
[----:B------:R-:W-:-:S05]  /*0f10*/  IMAD R7, R7, R4, RZ ;  /* 0x0000000407077224 */ /* 0x000fca00078e02ff */
[----:B------:R-:W-:-:S04]  /*0f20*/  LEA.HI R7, R7, R7, RZ, 0x1 ;  /* 0x0000000707077211 */ /* 0x000fc800078f08ff */
[----:B------:R-:W-:Y:S02]  /*0f30*/  SHF.R.S32.HI R0, RZ, 0x1, R7 ;  /* 0x00000001ff007819 */ /* 0x000fe40000011407 */
[----:B-1----:R-:W-:Y:S02]  /*0f40*/  ISETP.GE.AND P0, PT, R22, UR4, PT ;  /* 0x0000000416007c0c */ /* 0x002fe4000bf06270 */
[----:B------:R-:W-:-:S04]  /*0f50*/  IADD3 R5, P1, PT, R0, R5, RZ ;  /* 0x0000000500057210 */ /* 0x000fc80007f3e0ff */
[----:B------:R-:W-:-:S07]  /*0f60*/  LEA.HI.X.SX32 R3, R0, R3, 0x1, P1 ;  /* 0x0000000300037211 */ /* 0x000fce00008f0eff */
[----:B------:R-:W-:Y:S05]  /*0f70*/  @!P0 BRA `(.L_x_65) ;  /* 0xfffffff0007c8947 */ /* 0x000fea000383ffff */
.L_x_44:
[----:B------:R-:W-:Y:S05]  /*0f80*/  BSYNC.RECONVERGENT B2 ;  /* 0x0000000000027941 */ /* 0x000fea0003800200 */
.L_x_43:
[----:B------:R-:W0:Y:S01]  /*0f90*/  S2R R0, SR_TID.X ;  /* 0x0000000000007919 */ /* 0x000e220000002100 */
[----:B------:R-:W1:Y:S01]  /*0fa0*/  S2UR UR5, SR_CgaCtaId ;  /* 0x00000000000579c3 */ /* 0x000e620000008800 */
[----:B------:R-:W-:Y:S01]  /*0fb0*/  BSSY.RECONVERGENT B0, `(.L_x_66) ;  /* 0x000000a000007945 */ /* 0x000fe20003800200 */
[----:B------:R-:W-:Y:S02]  /*0fc0*/  UMOV UR4, 0x400 ;  /* 0x0000040000047882 */ /* 0x000fe40000000000 */
[----:B-1----:R-:W-:Y:S01]  /*0fd0*/  ULEA UR4, UR5, UR4, 0x18 ;  /* 0x0000000405047291 */ /* 0x002fe2000f8ec0ff */
[----:B0-----:R-:W-:-:S13]  /*0fe0*/  ISETP.NE.AND P1, PT, R0, RZ, PT ;  /* 0x000000ff0000720c */ /* 0x001fda0003f25270 */
.L_x_67:
[----:B------:R-:W0:Y:S01]  /*0ff0*/  LDS.64 R8, [UR4] ;  /* 0x00000004ff087984 */ /* 0x000e220008000a00 */
[----:B------:R-:W-:Y:S01]  /*1000*/  IMAD.U32 R7, RZ, RZ, UR4 ;  /* 0x00000004ff077e24 */ /* 0x000fe2000f8e00ff */
[----:B0-----:R-:W-:-:S05]  /*1010*/  IADD3 R10, P0, PT, R8, R5, RZ ;  /* 0x00000005080a7210 */ /* 0x001fca0007f1e0ff */
[----:B------:R-:W-:-:S07]  /*1020*/  IMAD.X R11, R9, 0x1, R3, P0 ;  /* 0x00000001090b7824 */ /* 0x000fce00000e0603 */
[----:B------:R-:W0:Y:S02]  /*1030*/  ATOMS.CAST.SPIN.64 P0, [R7], R8, R10 ;  /* 0x000000080700758d */ /* 0x000e24000180040a */
[----:B0-----:R-:W-:Y:S05]  /*1040*/  @!P0 BRA `(.L_x_67) ;  /* 0xfffffffc00e88947 */ /* 0x001fea000383ffff */
[----:B------:R-:W-:Y:S05]  /*1050*/  BSYNC.RECONVERGENT B0 ;  /* 0x0000000000007941 */ /* 0x000fea0003800200 */
.L_x_66:
[----:B------:R-:W-:Y:S06]  /*1060*/  BAR.SYNC.DEFER_BLOCKING 0x0 ;  /* 0x0000000000007b1d */ /* 0x000fec0000010000 */
[----:B------:R-:W-:Y:S05]  /*1070*/  @P1 EXIT ;  /* 0x000000000000194d */ /* 0x000fea0003800000 */
[----:B------:R-:W0:Y:S01]  /*1080*/  LDS.64 R2, [UR4] ;  /* 0x00000004ff027984 */ /* 0x000e220008000a00 */
[----:B------:R-:W0:Y:S03]  /*1090*/  LDC.64 R4, c[0x0][0x398] ;  /* 0x0000e600ff047b82 */ /* 0x000e260000000a00 */
[----:B0-----:R-:W-:Y:S01]  /*10a0*/  REDG.E.ADD.64.STRONG.GPU desc[UR6][R4.64], R2 ;  /* 0x000000020400798e */ /* 0x001fe2000c12e506 */
[----:B------:R-:W-:Y:S05]  /*10b0*/  EXIT ;  /* 0x000000000000794d */ /* 0x000fea0003800000 */
.L_x_68:
        /* <DEDUP_REMOVED lines=12> */
.L_x_71:


//--------------------- .nv.shared.reserved.0     --------------------------
	.section	.nv.shared.reserved.0,"aw",@nobits
	.weak		__nv_reservedSMEM_offset_0_alias
	.size		__nv_reservedSMEM_offset_0_alias, 0, 64
	.other		__nv_reservedSMEM_offset_0_alias,@"STO_CUDA_RESERVED_SHARED STV_DEFAULT"
__nv_reservedSMEM_offset_0_alias:
	.zero		0
	.zero		64


//--------------------- .nv.global                --------------------------
	.section	.nv.global,"aw",@nobits
.nv.global:
	.type		_ZN34_INTERNAL_2ed2357c_4_k_cu_0e912a336thrust24THRUST_300001_SM_1000_NS12placeholders2_5E,@object
	.size		_ZN34_INTERNAL_2ed2357c_4_k_cu_0e912a336thrust24THRUST_300001_SM_1000_NS12placeholders2_5E,(_ZN34_INTERNAL_2ed2357c_4_k_cu_0e912a334cuda3std3__45__cpo6cbeginE - _ZN34_INTERNAL_2ed2357c_4_k_cu_0e912a336thrust24THRUST_300001_SM_1000_NS12placeholders2_5E)
_ZN34_INTERNAL_2ed2357c_4_k_cu_0e912a336thrust24THRUST_300001_SM_1000_NS12placeholders2_5E:
	.zero		1
	.type		_ZN34_INTERNAL_2ed2357c_4_k_cu_0e912a334cuda3std3__45__cpo6cbeginE,@object
	.size		_ZN34_INTERNAL_2ed2357c_4_k_cu_0e912a334cuda3std3__45__cpo6cbeginE,(_ZN34_INTERNAL_2ed2357c_4_k_cu_0e912a334cuda3std6ranges3__45__cpo6cbeginE - _ZN34_INTERNAL_2ed2357c_4_k_cu_0e912a334cuda3std3__45__cpo6cbeginE)
_ZN34_INTERNAL_2ed2357c_4_k_cu_0e912a334cuda3std3__45__cpo6cbeginE:
	.zero		1
	.type		_ZN34_INTERNAL_2ed2357c_4_k_cu_0e912a334cuda3std6ranges3__45__cpo6cbeginE,@object
	.size		_ZN34_INTERNAL_2ed2357c_4_k_cu_0e912a334cuda3std6ranges3__45__cpo6cbeginE,(_ZN34_INTERNAL_2ed2357c_4_k_cu_0e912a334cuda3std3__48in_placeE - _ZN34_INTERNAL_2ed2357c_4_k_cu_0e912a334cuda3std6ranges3__45__cpo6cbeginE)
_ZN34_INTERNAL_2ed2357c_4_k_cu_0e912a334cuda3std6ranges3__45__cpo6cbeginE:
	.zero		1
	.type		_ZN34_INTERNAL_2ed2357c_4_k_cu_0e912a334cuda3std3__48in_placeE,@object
	.size		_ZN34_INTERNAL_2ed2357c_4_k_cu_0e912a334cuda3std3__48in_placeE,(_ZN34_INTERNAL_2ed2357c_4_k_cu_0e912a334cuda3std6ranges3__45__cpo4sizeE - _ZN34_INTERNAL_2ed2357c_4_k_cu_0e912a334cuda3std3__48in_placeE)
_ZN34_INTERNAL_2ed2357c_4_k_cu_0e912a334cuda3std3__48in_placeE:
	.zero		1
	.type		_ZN34_INTERNAL_2ed2357c_4_k_cu_0e912a334cuda3std6ranges3__45__cpo4sizeE,@object
	.size		_ZN34_INTERNAL_2ed2357c_4_k_cu_0e912a334cuda3std6ranges3__45__cpo4sizeE,(_ZN34_INTERNAL_2ed2357c_4_k_cu_0e912a336thrust24THRUST_300001_SM_1000_NS12placeholders2_9E - _ZN34_INTERNAL_2ed2357c_4_k_cu_0e912a334cuda3std6ranges3__45__cpo4sizeE)
_ZN34_INTERNAL_2ed2357c_4_k_cu_0e912a334cuda3std6ranges3__45__cpo4sizeE:
	.zero		1
	.type		_ZN34_INTERNAL_2ed2357c_4_k_cu_0e912a336thrust24THRUST_300001_SM_1000_NS12placeholders2_9E,@object
	.size		_ZN34_INTERNAL_2ed2357c_4_k_cu_0e912a336thrust24THRUST_300001_SM_1000_NS12placeholders2_9E,(_ZN34_INTERNAL_2ed2357c_4_k_cu_0e912a334cuda3std3__45__cpo7crbeginE - _ZN34_INTERNAL_2ed2357c_4_k_cu_0e912a336thrust24THRUST_300001_SM_1000_NS12placeholders2_9E)
_ZN34_INTERNAL_2ed2357c_4_k_cu_0e912a336thrust24THRUST_300001_SM_1000_NS12placeholders2_9E:
	.zero		1
	.type		_ZN34_INTERNAL_2ed2357c_4_k_cu_0e912a334cuda3std3__45__cpo7crbeginE,@object
	.size		_ZN34_INTERNAL_2ed2357c_4_k_cu_0e912a334cuda3std3__45__cpo7crbeginE,(_ZN34_INTERNAL_2ed2357c_4_k_cu_0e912a334cuda3std6ranges3__45__cpo4nextE - _ZN34_INTERNAL_2ed2357c_4_k_cu_0e912a334cuda3std3__45__cpo7crbeginE)
_ZN34_INTERNAL_2ed2357c_4_k_cu_0e912a334cuda3std3__45__cpo7crbeginE:
	.zero		1
	.type		_ZN34_INTERNAL_2ed2357c_4_k_cu_0e912a334cuda3std6ranges3__45__cpo4nextE,@object
	.size		_ZN34_INTERNAL_2ed2357c_4_k_cu_0e912a334cuda3std6ranges3__45__cpo4nextE,(_ZN34_INTERNAL_2ed2357c_4_k_cu_0e912a334cuda3std6ranges3__45__cpo4swapE - _ZN34_INTERNAL_2ed2357c_4_k_cu_0e912a334cuda3std6ranges3__45__cpo4nextE)
_ZN34_INTERNAL_2ed2357c_4_k_cu_0e912a334cuda3std6ranges3__45__cpo4nextE:
	.zero		1
	.type		_ZN34_INTERNAL_2ed2357c_4_k_cu_0e912a334cuda3std6ranges3__45__cpo4swapE,@object
	.size		_ZN34_INTERNAL_2ed2357c_4_k_cu_0e912a334cuda3std6ranges3__45__cpo4swapE,(_ZN34_INTERNAL_2ed2357c_4_k_cu_0e912a336thrust24THRUST_300001_SM_1000_NS12placeholders2_1E - _ZN34_INTERNAL_2ed2357c_4_k_cu_0e912a334cuda3std6ranges3__45__cpo4swapE)
_ZN34_INTERNAL_2ed2357c_4_k_cu_0e912a334cuda3std6ranges3__45__cpo4swapE:
	.zero		1
	.type		_ZN34_INTERNAL_2ed2357c_4_k_cu_0e912a336thrust24THRUST_300001_SM_1000_NS12placeholders2_1E,@object
	.size		_ZN34_INTERNAL_2ed2357c_4_k_cu_0e912a336thrust24THRUST_300001_SM_1000_NS12placeholders2_1E,(_ZN34_INTERNAL_2ed2357c_4_k_cu_0e912a336thrust24THRUST_300001_SM_1000_NS12placeholders2_3E - _ZN34_INTERNAL_2ed2357c_4_k_cu_0e912a336thrust24THRUST_300001_SM_1000_NS12placeholders2_1E)
_ZN34_INTERNAL_2ed2357c_4_k_cu_0e912a336thrust24THRUST_300001_SM_1000_NS12placeholders2_1E:
	.zero		1
	.type		_ZN34_INTERNAL_2ed2357c_4_k_cu_0e912a336thrust24THRUST_300001_SM_1000_NS12placeholders2_3E,@object
	.size		_ZN34_INTERNAL_2ed2357c_4_k_cu_0e912a336thrust24THRUST_300001_SM_1000_NS12placeholders2_3E,(_ZN34_INTERNAL_2ed2357c_4_k_cu_0e912a334cuda3std3__45__cpo5beginE - _ZN34_INTERNAL_2ed2357c_4_k_cu_0e912a336thrust24THRUST_300001_SM_1000_NS12placeholders2_3E)
_ZN34_INTERNAL_2ed2357c_4_k_cu_0e912a336thrust24THRUST_300001_SM_1000_NS12placeholders2_3E:
	.zero		1
	.type		_ZN34_INTERNAL_2ed2357c_4_k_cu_0e912a334cuda3std3__45__cpo5beginE,@object
	.size		_ZN34_INTERNAL_2ed2357c_4_k_cu_0e912a334cuda3std3__45__cpo5beginE,(_ZN34_INTERNAL_2ed2357c_4_k_cu_0e912a334cuda3std6ranges3__45__cpo5beginE - _ZN34_INTERNAL_2ed2357c_4_k_cu_0e912a334cuda3std3__45__cpo5beginE)
_ZN34_INTERNAL_2ed2357c_4_k_cu_0e912a334cuda3std3__45__cpo5beginE:
	.zero		1
	.type		_ZN34_INTERNAL_2ed2357c_4_k_cu_0e912a334cuda3std6ranges3__45__cpo5beginE,@object
	.size		_ZN34_INTERNAL_2ed2357c_4_k_cu_0e912a334cuda3std6ranges3__45__cpo5beginE,(_ZN34_INTERNAL_2ed2357c_4_k_cu_0e912a334cuda3std3__436_GLOBAL__N__2ed2357c_4_k_cu_0e912a336ignoreE - _ZN34_INTERNAL_2ed2357c_4_k_cu_0e912a334cuda3std6ranges3__45__cpo5beginE)
_ZN34_INTERNAL_2ed2357c_4_k_cu_0e912a334cuda3std6ranges3__45__cpo5beginE:
	.zero		1
	.type		_ZN34_INTERNAL_2ed2357c_4_k_cu_0e912a334cuda3std3__436_GLOBAL__N__2ed2357c_4_k_cu_0e912a336ignoreE,@object
	.size		_ZN34_INTERNAL_2ed2357c_4_k_cu_0e912a334cuda3std3__436_GLOBAL__N__2ed2357c_4_k_cu_0e912a336ignoreE,(_ZN34_INTERNAL_2ed2357c_4_k_cu_0e912a334cuda3std6ranges3__45__cpo4dataE - _ZN34_INTERNAL_2ed2357c_4_k_cu_0e912a334cuda3std3__436_GLOBAL__N__2ed2357c_4_k_cu_0e912a336ignoreE)
_ZN34_INTERNAL_2ed2357c_4_k_cu_0e912a334cuda3std3__436_GLOBAL__N__2ed2357c_4_k_cu_0e912a336ignoreE:
	.zero		1
	.type		_ZN34_INTERNAL_2ed2357c_4_k_cu_0e912a334cuda3std6ranges3__45__cpo4dataE,@object
	.size		_ZN34_INTERNAL_2ed2357c_4_k_cu_0e912a334cuda3std6ranges3__45__cpo4dataE,(_ZN34_INTERNAL_2ed2357c_4_k_cu_0e912a336thrust24THRUST_300001_SM_1000_NS12placeholders2_7E - _ZN34_INTERNAL_2ed2357c_4_k_cu_0e912a334cuda3std6ranges3__45__cpo4dataE)
_ZN34_INTERNAL_2ed2357c_4_k_cu_0e912a334cuda3std6ranges3__45__cpo4dataE:
	.zero		1
	.type		_ZN34_INTERNAL_2ed2357c_4_k_cu_0e912a336thrust24THRUST_300001_SM_1000_NS12placeholders2_7E,@object
	.size		_ZN34_INTERNAL_2ed2357c_4_k_cu_0e912a336thrust24THRUST_300001_SM_1000_NS12placeholders2_7E,(_ZN34_INTERNAL_2ed2357c_4_k_cu_0e912a334cuda3std3__45__cpo6rbeginE - _ZN34_INTERNAL_2ed2357c_4_k_cu_0e912a336thrust24THRUST_300001_SM_1000_NS12placeholders2_7E)
_ZN34_INTERNAL_2ed2357c_4_k_cu_0e912a336thrust24THRUST_300001_SM_1000_NS12placeholders2_7E:
	.zero		1
	.type		_ZN34_INTERNAL_2ed2357c_4_k_cu_0e912a334cuda3std3__45__cpo6rbeginE,@object
	.size		_ZN34_INTERNAL_2ed2357c_4_k_cu_0e912a334cuda3std3__45__cpo6rbeginE,(_ZN34_INTERNAL_2ed2357c_4_k_cu_0e912a334cuda3std6ranges3__45__cpo7advanceE - _ZN34_INTERNAL_2ed2357c_4_k_cu_0e912a334cuda3std3__45__cpo6rbeginE)
_ZN34_INTERNAL_2ed2357c_4_k_cu_0e912a334cuda3std3__45__cpo6rbeginE:
	.zero		1
	.type		_ZN34_INTERNAL_2ed2357c_4_k_cu_0e912a334cuda3std6ranges3__45__cpo7advanceE,@object
	.size		_ZN34_INTERNAL_2ed2357c_4_k_cu_0e912a334cuda3std6ranges3__45__cpo7advanceE,(_ZN34_INTERNAL_2ed2357c_4_k_cu_0e912a334cuda3std3__47nulloptE - _ZN34_INTERNAL_2ed2357c_4_k_cu_0e912a334cuda3std6ranges3__45__cpo7advanceE)
_ZN34_INTERNAL_2ed2357c_4_k_cu_0e912a334cuda3std6ranges3__45__cpo7advanceE:
	.zero		1
	.type		_ZN34_INTERNAL_2ed2357c_4_k_cu_0e912a334cuda3std3__47nulloptE,@object
	.size		_ZN34_INTERNAL_2ed2357c_4_k_cu_0e912a334cuda3std3__47nulloptE,(_ZN34_INTERNAL_2ed2357c_4_k_cu_0e912a334cuda3std6ranges3__45__cpo8distanceE - _ZN34_INTERNAL_2ed2357c_4_k_cu_0e912a334cuda3std3__47nulloptE)
_ZN34_INTERNAL_2ed2357c_4_k_cu_0e912a334cuda3std3__47nulloptE:
	.zero		1
	.type		_ZN34_INTERNAL_2ed2357c_4_k_cu_0e912a334cuda3std6ranges3__45__cpo8distanceE,@object
	.size		_ZN34_INTERNAL_2ed2357c_4_k_cu_0e912a334cuda3std6ranges3__45__cpo8distanceE,(_ZN34_INTERNAL_2ed2357c_4_k_cu_0e912a336thrust24THRUST_300001_SM_1000_NS12placeholders2_6E - _ZN34_INTERNAL_2ed2357c_4_k_cu_0e912a334cuda3std6ranges3__45__cpo8distanceE)
_ZN34_INTERNAL_2ed2357c_4_k_cu_0e912a334cuda3std6ranges3__45__cpo8distanceE:
	.zero		1
	.type		_ZN34_INTERNAL_2ed2357c_4_k_cu_0e912a336thrust24THRUST_300001_SM_1000_NS12placeholders2_6E,@object
	.size		_ZN34_INTERNAL_2ed2357c_4_k_cu_0e912a336thrust24THRUST_300001_SM_1000_NS12placeholders2_6E,(_ZN34_INTERNAL_2ed2357c_4_k_cu_0e912a334cuda3std3__45__cpo4cendE - _ZN34_INTERNAL_2ed2357c_4_k_cu_0e912a336thrust24THRUST_300001_SM_1000_NS12placeholders2_6E)
_ZN34_INTERNAL_2ed2357c_4_k_cu_0e912a336thrust24THRUST_300001_SM_1000_NS12placeholders2_6E:
	.zero		1
	.type		_ZN34_INTERNAL_2ed2357c_4_k_cu_0e912a334cuda3std3__45__cpo4cendE,@object
	.size		_ZN34_INTERNAL_2ed2357c_4_k_cu_0e912a334cuda3std3__45__cpo4cendE,(_ZN34_INTERNAL_2ed2357c_4_k_cu_0e912a334cuda3std6ranges3__45__cpo4cendE - _ZN34_INTERNAL_2ed2357c_4_k_cu_0e912a334cuda3std3__45__cpo4cendE)
_ZN34_INTERNAL_2ed2357c_4_k_cu_0e912a334cuda3std3__45__cpo4cendE:
	.zero		1
	.type		_ZN34_INTERNAL_2ed2357c_4_k_cu_0e912a334cuda3std6ranges3__45__cpo4cendE,@object
	.size		_ZN34_INTERNAL_2ed2357c_4_k_cu_0e912a334cuda3std6ranges3__45__cpo4cendE,(_ZN34_INTERNAL_2ed2357c_4_k_cu_0e912a334cuda3std3__420unreachable_sentinelE - _ZN34_INTERNAL_2ed2357c_4_k_cu_0e912a334cuda3std6ranges3__45__cpo4cendE)
_ZN34_INTERNAL_2ed2357c_4_k_cu_0e912a334cuda3std6ranges3__45__cpo4cendE:
	.zero		1
	.type		_ZN34_INTERNAL_2ed2357c_4_k_cu_0e912a334cuda3std3__420unreachable_sentinelE,@object
	.size		_ZN34_INTERNAL_2ed2357c_4_k_cu_0e912a334cuda3std3__420unreachable_sentinelE,(_ZN34_INTERNAL_2ed2357c_4_k_cu_0e912a334cuda3std6ranges3__45__cpo5ssizeE - _ZN34_INTERNAL_2ed2357c_4_k_cu_0e912a334cuda3std3__420unreachable_sentinelE)
_ZN34_INTERNAL_2ed2357c_4_k_cu_0e912a334cuda3std3__420unreachable_sentinelE:
	.zero		1
	.type		_ZN34_INTERNAL_2ed2357c_4_k_cu_0e912a334cuda3std6ranges3__45__cpo5ssizeE,@object
	.size		_ZN34_INTERNAL_2ed2357c_4_k_cu_0e912a334cuda3std6ranges3__45__cpo5ssizeE,(_ZN34_INTERNAL_2ed2357c_4_k_cu_0e912a336thrust24THRUST_300001_SM_1000_NS12placeholders3_10E - _ZN34_INTERNAL_2ed2357c_4_k_cu_0e912a334cuda3std6ranges3__45__cpo5ssizeE)
_ZN34_INTERNAL_2ed2357c_4_k_cu_0e912a334cuda3std6ranges3__45__cpo5ssizeE:
	.zero		1
	.type		_ZN34_INTERNAL_2ed2357c_4_k_cu_0e912a336thrust24THRUST_300001_SM_1000_NS12placeholders3_10E,@object
	.size		_ZN34_INTERNAL_2ed2357c_4_k_cu_0e912a336thrust24THRUST_300001_SM_1000_NS12placeholders3_10E,(_ZN34_INTERNAL_2ed2357c_4_k_cu_0e912a334cuda3std3__45__cpo5crendE - _ZN34_INTERNAL_2ed2357c_4_k_cu_0e912a336thrust24THRUST_300001_SM_1000_NS12placeholders3_10E)
_ZN34_INTERNAL_2ed2357c_4_k_cu_0e912a336thrust24THRUST_300001_SM_1000_NS12placeholders3_10E:
	.zero		1
	.type		_ZN34_INTERNAL_2ed2357c_4_k_cu_0e912a334cuda3std3__45__cpo5crendE,@object
	.size		_ZN34_INTERNAL_2ed2357c_4_k_cu_0e912a334cuda3std3__45__cpo5crendE,(_ZN34_INTERNAL_2ed2357c_4_k_cu_0e912a334cuda3std6ranges3__45__cpo4prevE - _ZN34_INTERNAL_2ed2357c_4_k_cu_0e912a334cuda3std3__45__cpo5crendE)
_ZN34_INTERNAL_2ed2357c_4_k_cu_0e912a334cuda3std3__45__cpo5crendE:
	.zero		1
	.type		_ZN34_INTERNAL_2ed2357c_4_k_cu_0e912a334cuda3std6ranges3__45__cpo4prevE,@object
	.size		_ZN34_INTERNAL_2ed2357c_4_k_cu_0e912a334cuda3std6ranges3__45__cpo4prevE,(_ZN34_INTERNAL_2ed2357c_4_k_cu_0e912a334cuda3std6ranges3__45__cpo9iter_moveE - _ZN34_INTERNAL_2ed2357c_4_k_cu_0e912a334cuda3std6ranges3__45__cpo4prevE)
_ZN34_INTERNAL_2ed2357c_4_k_cu_0e912a334cuda3std6ranges3__45__cpo4prevE:
	.zero		1
	.type		_ZN34_INTERNAL_2ed2357c_4_k_cu_0e912a334cuda3std6ranges3__45__cpo9iter_moveE,@object
	.size		_ZN34_INTERNAL_2ed2357c_4_k_cu_0e912a334cuda3std6ranges3__45__cpo9iter_moveE,(_ZN34_INTERNAL_2ed2357c_4_k_cu_0e912a336thrust24THRUST_300001_SM_1000_NS12placeholders2_2E - _ZN34_INTERNAL_2ed2357c_4_k_cu_0e912a334cuda3std6ranges3__45__cpo9iter_moveE)
_ZN34_INTERNAL_2ed2357c_4_k_cu_0e912a334cuda3std6ranges3__45__cpo9iter_moveE:
	.zero		1
	.type		_ZN34_INTERNAL_2ed2357c_4_k_cu_0e912a336thrust24THRUST_300001_SM_1000_NS12placeholders2_2E,@object
	.size		_ZN34_INTERNAL_2ed2357c_4_k_cu_0e912a336thrust24THRUST_300001_SM_1000_NS12placeholders2_2E,(_ZN34_INTERNAL_2ed2357c_4_k_cu_0e912a336thrust24THRUST_300001_SM_1000_NS12placeholders2_4E - _ZN34_INTERNAL_2ed2357c_4_k_cu_0e912a336thrust24THRUST_300001_SM_1000_NS12placeholders2_2E)
_ZN34_INTERNAL_2ed2357c_4_k_cu_0e912a336thrust24THRUST_300001_SM_1000_NS12placeholders2_2E:
	.zero		1
	.type		_ZN34_INTERNAL_2ed2357c_4_k_cu_0e912a336thrust24THRUST_300001_SM_1000_NS12placeholders2_4E,@object
	.size		_ZN34_INTERNAL_2ed2357c_4_k_cu_0e912a336thrust24THRUST_300001_SM_1000_NS12placeholders2_4E,(_ZN34_INTERNAL_2ed2357c_4_k_cu_0e912a334cuda3std3__45__cpo3endE - _ZN34_INTERNAL_2ed2357c_4_k_cu_0e912a336thrust24THRUST_300001_SM_1000_NS12placeholders2_4E)
_ZN34_INTERNAL_2ed2357c_4_k_cu_0e912a336thrust24THRUST_300001_SM_1000_NS12placeholders2_4E:
	.zero		1
	.type		_ZN34_INTERNAL_2ed2357c_4_k_cu_0e912a334cuda3std3__45__cpo3endE,@object
	.size		_ZN34_INTERNAL_2ed2357c_4_k_cu_0e912a334cuda3std3__45__cpo3endE,(_ZN34_INTERNAL_2ed2357c_4_k_cu_0e912a334cuda3std6ranges3__45__cpo3endE - _ZN34_INTERNAL_2ed2357c_4_k_cu_0e912a334cuda3std3__45__cpo3endE)
_ZN34_INTERNAL_2ed2357c_4_k_cu_0e912a334cuda3std3__45__cpo3endE:
	.zero		1
	.type		_ZN34_INTERNAL_2ed2357c_4_k_cu_0e912a334cuda3std6ranges3__45__cpo3endE,@object
	.size		_ZN34_INTERNAL_2ed2357c_4_k_cu_0e912a334cuda3std6ranges3__45__cpo3endE,(_ZN34_INTERNAL_2ed2357c_4_k_cu_0e912a334cuda3std3__419piecewise_constructE - _ZN34_INTERNAL_2ed2357c_4_k_cu_0e912a334cuda3std6ranges3__45__cpo3endE)
_ZN34_INTERNAL_2ed2357c_4_k_cu_0e912a334cuda3std6ranges3__45__cpo3endE:
	.zero		1
	.type		_ZN34_INTERNAL_2ed2357c_4_k_cu_0e912a334cuda3std3__419piecewise_constructE,@object
	.size		_ZN34_INTERNAL_2ed2357c_4_k_cu_0e912a334cuda3std3__419piecewise_constructE,(_ZN34_INTERNAL_2ed2357c_4_k_cu_0e912a334cuda3std6ranges3__45__cpo5cdataE - _ZN34_INTERNAL_2ed2357c_4_k_cu_0e912a334cuda3std3__419piecewise_constructE)
_ZN34_INTERNAL_2ed2357c_4_k_cu_0e912a334cuda3std3__419piecewise_constructE:
	.zero		1
	.type		_ZN34_INTERNAL_2ed2357c_4_k_cu_0e912a334cuda3std6ranges3__45__cpo5cdataE,@object
	.size		_ZN34_INTERNAL_2ed2357c_4_k_cu_0e912a334cuda3std6ranges3__45__cpo5cdataE,(_ZN34_INTERNAL_2ed2357c_4_k_cu_0e912a336thrust24THRUST_300001_SM_1000_NS12placeholders2_8E - _ZN34_INTERNAL_2ed2357c_4_k_cu_0e912a334cuda3std6ranges3__45__cpo5cdataE)
_ZN34_INTERNAL_2ed2357c_4_k_cu_0e912a334cuda3std6ranges3__45__cpo5cdataE:
	.zero		1
	.type		_ZN34_INTERNAL_2ed2357c_4_k_cu_0e912a336thrust24THRUST_300001_SM_1000_NS12placeholders2_8E,@object
	.size		_ZN34_INTERNAL_2ed2357c_4_k_cu_0e912a336thrust24THRUST_300001_SM_1000_NS12placeholders2_8E,(_ZN34_INTERNAL_2ed2357c_4_k_cu_0e912a334cuda3std3__45__cpo4rendE - _ZN34_INTERNAL_2ed2357c_4_k_cu_0e912a336thrust24THRUST_300001_SM_1000_NS12placeholders2_8E)
_ZN34_INTERNAL_2ed2357c_4_k_cu_0e912a336thrust24THRUST_300001_SM_1000_NS12placeholders2_8E:
	.zero		1
	.type		_ZN34_INTERNAL_2ed2357c_4_k_cu_0e912a334cuda3std3__45__cpo4rendE,@object
	.size		_ZN34_INTERNAL_2ed2357c_4_k_cu_0e912a334cuda3std3__45__cpo4rendE,(_ZN34_INTERNAL_2ed2357c_4_k_cu_0e912a334cuda3std6ranges3__45__cpo9iter_swapE - _ZN34_INTERNAL_2ed2357c_4_k_cu_0e912a334cuda3std3__45__cpo4rendE)
_ZN34_INTERNAL_2ed2357c_4_k_cu_0e912a334cuda3std3__45__cpo4rendE:
	.zero		1
	.type		_ZN34_INTERNAL_2ed2357c_4_k_cu_0e912a334cuda3std6ranges3__45__cpo9iter_swapE,@object
	.size		_ZN34_INTERNAL_2ed2357c_4_k_cu_0e912a334cuda3std6ranges3__45__cpo9iter_swapE,(_ZN34_INTERNAL_2ed2357c_4_k_cu_0e912a334cuda3std3__48unexpectE - _ZN34_INTERNAL_2ed2357c_4_k_cu_0e912a334cuda3std6ranges3__45__cpo9iter_swapE)
_ZN34_INTERNAL_2ed2357c_4_k_cu_0e912a334cuda3std6ranges3__45__cpo9iter_swapE:
	.zero		1
	.type		_ZN34_INTERNAL_2ed2357c_4_k_cu_0e912a334cuda3std3__48unexpectE,@object
	.size		_ZN34_INTERNAL_2ed2357c_4_k_cu_0e912a334cuda3std3__48unexpectE,(_ZN34_INTERNAL_2ed2357c_4_k_cu_0e912a336thrust24THRUST_300001_SM_1000_NS6system6detail10sequential3seqE - _ZN34_INTERNAL_2ed2357c_4_k_cu_0e912a334cuda3std3__48unexpectE)
_ZN34_INTERNAL_2ed2357c_4_k_cu_0e912a334cuda3std3__48unexpectE:
	.zero		1
	.type		_ZN34_INTERNAL_2ed2357c_4_k_cu_0e912a336thrust24THRUST_300001_SM_1000_NS6system6detail10sequential3seqE,@object
	.size		_ZN34_INTERNAL_2ed2357c_4_k_cu_0e912a336thrust24THRUST_300001_SM_1000_NS6system6detail10sequential3seqE,(.L_29 - _ZN34_INTERNAL_2ed2357c_4_k_cu_0e912a336thrust24THRUST_300001_SM_1000_NS6system6detail10sequential3seqE)
_ZN34_INTERNAL_2ed2357c_4_k_cu_0e912a336thrust24THRUST_300001_SM_1000_NS6system6detail10sequential3seqE:
	.zero		1
.L_29:


//--------------------- .nv.shared._Z33heapBasedButterflyCounting_byWarpPxPiiiPyS0_S0_ii --------------------------
	.section	.nv.shared._Z33heapBasedButterflyCounting_byWarpPxPiiiPyS0_S0_ii,"aw",@nobits
	.sectionflags	@""
	.align	8
.nv.shared._Z33heapBasedButterflyCounting_byWarpPxPiiiPyS0_S0_ii:
	.zero		1032


//--------------------- .nv.shared._Z26heapBasedButterflyCountingPxPiiiPyS0_S0_ii --------------------------
	.section	.nv.shared._Z26heapBasedButterflyCountingPxPiiiPyS0_S0_ii,"aw",@nobits
	.sectionflags	@""
	.align	8
.nv.shared._Z26heapBasedButterflyCountingPxPiiiPyS0_S0_ii:
	.zero		1032


//--------------------- .nv.constant0._ZN3cub18CUB_300001_SM_10006detail11EmptyKernelIvEEvv --------------------------
	.section	.nv.constant0._ZN3cub18CUB_300001_SM_10006detail11EmptyKernelIvEEvv,"a",@progbits
	.sectionflags	@""
	.align	4
.nv.constant0._ZN3cub18CUB_300001_SM_10006detail11EmptyKernelIvEEvv:
	.zero		896


//--------------------- .nv.constant0._Z33heapBasedButterflyCounting_byWarpPxPiiiPyS0_S0_ii --------------------------
	.section	.nv.constant0._Z33heapBasedButterflyCounting_byWarpPxPiiiPyS0_S0_ii,"a",@progbits
	.sectionflags	@""
	.align	4
.nv.constant0._Z33heapBasedButterflyCounting_byWarpPxPiiiPyS0_S0_ii:
	.zero		952


//--------------------- .nv.constant0._Z26heapBasedButterflyCountingPxPiiiPyS0_S0_ii --------------------------
	.section	.nv.constant0._Z26heapBasedButterflyCountingPxPiiiPyS0_S0_ii,"a",@progbits
	.sectionflags	@""
	.align	4
.nv.constant0._Z26heapBasedButterflyCountingPxPiiiPyS0_S0_ii:
	.zero		952


//--------------------- SYMBOLS --------------------------

	.type		.nv.reservedSmem.offset0,@object
	.size		.nv.reservedSmem.offset0,0x4
	.type		.nv.reservedSmem.cap,@object
	.size		.nv.reservedSmem.cap,0x4
